//
// Generated by NVIDIA NVVM Compiler
//
// Compiler Build ID: CL-36424714
// Cuda compilation tools, release 13.0, V13.0.88
// Based on NVVM 20.0.0
//

.version 9.0
.target sm_100
.address_size 64

	// .globl	_Z9cudaPivotPfPiii

.visible .entry _Z9cudaPivotPfPiii(
	.param .u64 .ptr .align 1 _Z9cudaPivotPfPiii_param_0,
	.param .u64 .ptr .align 1 _Z9cudaPivotPfPiii_param_1,
	.param .u32 _Z9cudaPivotPfPiii_param_2,
	.param .u32 _Z9cudaPivotPfPiii_param_3
)
{
	.reg .pred 	%p<39>;
	.reg .b32 	%r<122>;
	.reg .b32 	%f<100>;
	.reg .b64 	%rd<43>;

	ld.param.u64 	%rd3, [_Z9cudaPivotPfPiii_param_0];
	ld.param.u64 	%rd2, [_Z9cudaPivotPfPiii_param_1];
	ld.param.u32 	%r42, [_Z9cudaPivotPfPiii_param_2];
	ld.param.u32 	%r43, [_Z9cudaPivotPfPiii_param_3];
	cvta.to.global.u64 	%rd1, %rd3;
	add.s32 	%r112, %r42, 1;
	setp.ge.s32 	%p1, %r112, %r43;
	mov.u32 	%r121, %r42;
	@%p1 bra 	$L__BB0_14;
	mad.lo.s32 	%r45, %r43, %r42, %r42;
	mul.wide.s32 	%rd4, %r45, 4;
	add.s64 	%rd5, %rd1, %rd4;
	ld.global.f32 	%f11, [%rd5];
	abs.f32 	%f97, %f11;
	not.b32 	%r46, %r42;
	add.s32 	%r2, %r43, %r46;
	sub.s32 	%r47, %r43, %r42;
	add.s32 	%r48, %r47, -2;
	and.b32  	%r3, %r2, 15;
	setp.lt.u32 	%p2, %r48, 15;
	mov.u32 	%r121, %r42;
	@%p2 bra 	$L__BB0_5;
	and.b32  	%r49, %r2, -16;
	neg.s32 	%r105, %r49;
	mad.lo.s32 	%r104, %r43, %r112, %r42;
	shl.b32 	%r6, %r43, 4;
	mul.wide.s32 	%rd8, %r43, 4;
	mov.u32 	%r106, %r42;
	mov.u32 	%r121, %r42;
$L__BB0_3:
	.pragma "nounroll";
	add.s32 	%r50, %r106, 1;
	mul.wide.s32 	%rd6, %r104, 4;
	add.s64 	%rd7, %rd1, %rd6;
	ld.global.f32 	%f12, [%rd7];
	abs.f32 	%f13, %f12;
	setp.gt.f32 	%p3, %f13, %f97;
	selp.f32 	%f14, %f13, %f97, %p3;
	selp.b32 	%r51, %r50, %r121, %p3;
	add.s64 	%rd9, %rd7, %rd8;
	ld.global.f32 	%f15, [%rd9];
	abs.f32 	%f16, %f15;
	setp.gt.f32 	%p4, %f16, %f14;
	selp.f32 	%f17, %f16, %f14, %p4;
	add.s32 	%r52, %r106, 2;
	selp.b32 	%r53, %r52, %r51, %p4;
	add.s64 	%rd10, %rd9, %rd8;
	ld.global.f32 	%f18, [%rd10];
	abs.f32 	%f19, %f18;
	setp.gt.f32 	%p5, %f19, %f17;
	selp.f32 	%f20, %f19, %f17, %p5;
	add.s32 	%r54, %r106, 3;
	selp.b32 	%r55, %r54, %r53, %p5;
	add.s64 	%rd11, %rd10, %rd8;
	ld.global.f32 	%f21, [%rd11];
	abs.f32 	%f22, %f21;
	setp.gt.f32 	%p6, %f22, %f20;
	selp.f32 	%f23, %f22, %f20, %p6;
	add.s32 	%r56, %r106, 4;
	selp.b32 	%r57, %r56, %r55, %p6;
	add.s64 	%rd12, %rd11, %rd8;
	ld.global.f32 	%f24, [%rd12];
	abs.f32 	%f25, %f24;
	setp.gt.f32 	%p7, %f25, %f23;
	selp.f32 	%f26, %f25, %f23, %p7;
	add.s32 	%r58, %r106, 5;
	selp.b32 	%r59, %r58, %r57, %p7;
	add.s64 	%rd13, %rd12, %rd8;
	ld.global.f32 	%f27, [%rd13];
	abs.f32 	%f28, %f27;
	setp.gt.f32 	%p8, %f28, %f26;
	selp.f32 	%f29, %f28, %f26, %p8;
	add.s32 	%r60, %r106, 6;
	selp.b32 	%r61, %r60, %r59, %p8;
	add.s64 	%rd14, %rd13, %rd8;
	ld.global.f32 	%f30, [%rd14];
	abs.f32 	%f31, %f30;
	setp.gt.f32 	%p9, %f31, %f29;
	selp.f32 	%f32, %f31, %f29, %p9;
	add.s32 	%r62, %r106, 7;
	selp.b32 	%r63, %r62, %r61, %p9;
	add.s64 	%rd15, %rd14, %rd8;
	ld.global.f32 	%f33, [%rd15];
	abs.f32 	%f34, %f33;
	setp.gt.f32 	%p10, %f34, %f32;
	selp.f32 	%f35, %f34, %f32, %p10;
	add.s32 	%r64, %r106, 8;
	selp.b32 	%r65, %r64, %r63, %p10;
	add.s64 	%rd16, %rd15, %rd8;
	ld.global.f32 	%f36, [%rd16];
	abs.f32 	%f37, %f36;
	setp.gt.f32 	%p11, %f37, %f35;
	selp.f32 	%f38, %f37, %f35, %p11;
	add.s32 	%r66, %r106, 9;
	selp.b32 	%r67, %r66, %r65, %p11;
	add.s64 	%rd17, %rd16, %rd8;
	ld.global.f32 	%f39, [%rd17];
	abs.f32 	%f40, %f39;
	setp.gt.f32 	%p12, %f40, %f38;
	selp.f32 	%f41, %f40, %f38, %p12;
	add.s32 	%r68, %r106, 10;
	selp.b32 	%r69, %r68, %r67, %p12;
	add.s64 	%rd18, %rd17, %rd8;
	ld.global.f32 	%f42, [%rd18];
	abs.f32 	%f43, %f42;
	setp.gt.f32 	%p13, %f43, %f41;
	selp.f32 	%f44, %f43, %f41, %p13;
	add.s32 	%r70, %r106, 11;
	selp.b32 	%r71, %r70, %r69, %p13;
	add.s64 	%rd19, %rd18, %rd8;
	ld.global.f32 	%f45, [%rd19];
	abs.f32 	%f46, %f45;
	setp.gt.f32 	%p14, %f46, %f44;
	selp.f32 	%f47, %f46, %f44, %p14;
	add.s32 	%r72, %r106, 12;
	selp.b32 	%r73, %r72, %r71, %p14;
	add.s64 	%rd20, %rd19, %rd8;
	ld.global.f32 	%f48, [%rd20];
	abs.f32 	%f49, %f48;
	setp.gt.f32 	%p15, %f49, %f47;
	selp.f32 	%f50, %f49, %f47, %p15;
	add.s32 	%r74, %r106, 13;
	selp.b32 	%r75, %r74, %r73, %p15;
	add.s64 	%rd21, %rd20, %rd8;
	ld.global.f32 	%f51, [%rd21];
	abs.f32 	%f52, %f51;
	setp.gt.f32 	%p16, %f52, %f50;
	selp.f32 	%f53, %f52, %f50, %p16;
	add.s32 	%r76, %r106, 14;
	selp.b32 	%r77, %r76, %r75, %p16;
	add.s64 	%rd22, %rd21, %rd8;
	ld.global.f32 	%f54, [%rd22];
	abs.f32 	%f55, %f54;
	setp.gt.f32 	%p17, %f55, %f53;
	selp.f32 	%f56, %f55, %f53, %p17;
	add.s32 	%r78, %r106, 15;
	selp.b32 	%r79, %r78, %r77, %p17;
	add.s64 	%rd23, %rd22, %rd8;
	ld.global.f32 	%f57, [%rd23];
	abs.f32 	%f58, %f57;
	setp.gt.f32 	%p18, %f58, %f56;
	selp.f32 	%f97, %f58, %f56, %p18;
	add.s32 	%r106, %r106, 16;
	selp.b32 	%r121, %r106, %r79, %p18;
	add.s32 	%r105, %r105, 16;
	add.s32 	%r104, %r104, %r6;
	setp.ne.s32 	%p19, %r105, 0;
	@%p19 bra 	$L__BB0_3;
	add.s32 	%r112, %r106, 1;
$L__BB0_5:
	setp.eq.s32 	%p20, %r3, 0;
	@%p20 bra 	$L__BB0_14;
	and.b32  	%r19, %r2, 7;
	setp.lt.u32 	%p21, %r3, 8;
	@%p21 bra 	$L__BB0_8;
	mad.lo.s32 	%r81, %r112, %r43, %r42;
	mul.wide.s32 	%rd24, %r81, 4;
	add.s64 	%rd25, %rd1, %rd24;
	ld.global.f32 	%f59, [%rd25];
	abs.f32 	%f60, %f59;
	setp.gt.f32 	%p22, %f60, %f97;
	selp.f32 	%f61, %f60, %f97, %p22;
	selp.b32 	%r82, %r112, %r121, %p22;
	add.s32 	%r83, %r112, 1;
	mul.wide.s32 	%rd26, %r43, 4;
	add.s64 	%rd27, %rd25, %rd26;
	ld.global.f32 	%f62, [%rd27];
	abs.f32 	%f63, %f62;
	setp.gt.f32 	%p23, %f63, %f61;
	selp.f32 	%f64, %f63, %f61, %p23;
	selp.b32 	%r84, %r83, %r82, %p23;
	add.s32 	%r85, %r112, 2;
	add.s64 	%rd28, %rd27, %rd26;
	ld.global.f32 	%f65, [%rd28];
	abs.f32 	%f66, %f65;
	setp.gt.f32 	%p24, %f66, %f64;
	selp.f32 	%f67, %f66, %f64, %p24;
	selp.b32 	%r86, %r85, %r84, %p24;
	add.s32 	%r87, %r112, 3;
	add.s64 	%rd29, %rd28, %rd26;
	ld.global.f32 	%f68, [%rd29];
	abs.f32 	%f69, %f68;
	setp.gt.f32 	%p25, %f69, %f67;
	selp.f32 	%f70, %f69, %f67, %p25;
	selp.b32 	%r88, %r87, %r86, %p25;
	add.s32 	%r89, %r112, 4;
	add.s64 	%rd30, %rd29, %rd26;
	ld.global.f32 	%f71, [%rd30];
	abs.f32 	%f72, %f71;
	setp.gt.f32 	%p26, %f72, %f70;
	selp.f32 	%f73, %f72, %f70, %p26;
	selp.b32 	%r90, %r89, %r88, %p26;
	add.s32 	%r91, %r112, 5;
	add.s64 	%rd31, %rd30, %rd26;
	ld.global.f32 	%f74, [%rd31];
	abs.f32 	%f75, %f74;
	setp.gt.f32 	%p27, %f75, %f73;
	selp.f32 	%f76, %f75, %f73, %p27;
	selp.b32 	%r92, %r91, %r90, %p27;
	add.s32 	%r93, %r112, 6;
	add.s64 	%rd32, %rd31, %rd26;
	ld.global.f32 	%f77, [%rd32];
	abs.f32 	%f78, %f77;
	setp.gt.f32 	%p28, %f78, %f76;
	selp.f32 	%f79, %f78, %f76, %p28;
	selp.b32 	%r94, %r93, %r92, %p28;
	add.s32 	%r95, %r112, 7;
	add.s64 	%rd33, %rd32, %rd26;
	ld.global.f32 	%f80, [%rd33];
	abs.f32 	%f81, %f80;
	setp.gt.f32 	%p29, %f81, %f79;
	selp.f32 	%f97, %f81, %f79, %p29;
	selp.b32 	%r121, %r95, %r94, %p29;
	add.s32 	%r112, %r112, 8;
$L__BB0_8:
	setp.eq.s32 	%p30, %r19, 0;
	@%p30 bra 	$L__BB0_14;
	and.b32  	%r25, %r2, 3;
	setp.lt.u32 	%p31, %r19, 4;
	@%p31 bra 	$L__BB0_11;
	mad.lo.s32 	%r97, %r112, %r43, %r42;
	mul.wide.s32 	%rd34, %r97, 4;
	add.s64 	%rd35, %rd1, %rd34;
	ld.global.f32 	%f82, [%rd35];
	abs.f32 	%f83, %f82;
	setp.gt.f32 	%p32, %f83, %f97;
	selp.f32 	%f84, %f83, %f97, %p32;
	selp.b32 	%r98, %r112, %r121, %p32;
	add.s32 	%r99, %r112, 1;
	mul.wide.s32 	%rd36, %r43, 4;
	add.s64 	%rd37, %rd35, %rd36;
	ld.global.f32 	%f85, [%rd37];
	abs.f32 	%f86, %f85;
	setp.gt.f32 	%p33, %f86, %f84;
	selp.f32 	%f87, %f86, %f84, %p33;
	selp.b32 	%r100, %r99, %r98, %p33;
	add.s32 	%r101, %r112, 2;
	add.s64 	%rd38, %rd37, %rd36;
	ld.global.f32 	%f88, [%rd38];
	abs.f32 	%f89, %f88;
	setp.gt.f32 	%p34, %f89, %f87;
	selp.f32 	%f90, %f89, %f87, %p34;
	selp.b32 	%r102, %r101, %r100, %p34;
	add.s32 	%r103, %r112, 3;
	add.s64 	%rd39, %rd38, %rd36;
	ld.global.f32 	%f91, [%rd39];
	abs.f32 	%f92, %f91;
	setp.gt.f32 	%p35, %f92, %f90;
	selp.f32 	%f97, %f92, %f90, %p35;
	selp.b32 	%r121, %r103, %r102, %p35;
	add.s32 	%r112, %r112, 4;
$L__BB0_11:
	setp.eq.s32 	%p36, %r25, 0;
	@%p36 bra 	$L__BB0_14;
	mad.lo.s32 	%r118, %r112, %r43, %r42;
	neg.s32 	%r117, %r25;
$L__BB0_13:
	.pragma "nounroll";
	mul.wide.s32 	%rd40, %r118, 4;
	add.s64 	%rd41, %rd1, %rd40;
	ld.global.f32 	%f93, [%rd41];
	abs.f32 	%f94, %f93;
	setp.gt.f32 	%p37, %f94, %f97;
	selp.f32 	%f97, %f94, %f97, %p37;
	selp.b32 	%r121, %r112, %r121, %p37;
	add.s32 	%r112, %r112, 1;
	add.s32 	%r118, %r118, %r43;
	add.s32 	%r117, %r117, 1;
	setp.ne.s32 	%p38, %r117, 0;
	@%p38 bra 	$L__BB0_13;
$L__BB0_14:
	cvta.to.global.u64 	%rd42, %rd2;
	st.global.u32 	[%rd42], %r121;
	ret;

}
	// .globl	_Z8cudaSwapPfS_Piii
.visible .entry _Z8cudaSwapPfS_Piii(
	.param .u64 .ptr .align 1 _Z8cudaSwapPfS_Piii_param_0,
	.param .u64 .ptr .align 1 _Z8cudaSwapPfS_Piii_param_1,
	.param .u64 .ptr .align 1 _Z8cudaSwapPfS_Piii_param_2,
	.param .u32 _Z8cudaSwapPfS_Piii_param_3,
	.param .u32 _Z8cudaSwapPfS_Piii_param_4
)
{
	.reg .pred 	%p<5>;
	.reg .b32 	%r<14>;
	.reg .b32 	%f<5>;
	.reg .b64 	%rd<19>;

	ld.param.u64 	%rd2, [_Z8cudaSwapPfS_Piii_param_0];
	ld.param.u64 	%rd3, [_Z8cudaSwapPfS_Piii_param_1];
	ld.param.u64 	%rd4, [_Z8cudaSwapPfS_Piii_param_2];
	ld.param.u32 	%r2, [_Z8cudaSwapPfS_Piii_param_3];
	ld.param.u32 	%r3, [_Z8cudaSwapPfS_Piii_param_4];
	cvta.to.global.u64 	%rd1, %rd4;
	mov.u32 	%r4, %ctaid.x;
	mov.u32 	%r5, %ntid.x;
	mov.u32 	%r6, %tid.x;
	mad.lo.s32 	%r1, %r4, %r5, %r6;
	setp.gt.s32 	%p1, %r2, %r1;
	setp.ge.s32 	%p2, %r1, %r3;
	or.pred  	%p3, %p1, %p2;
	@%p3 bra 	$L__BB1_2;
	cvta.to.global.u64 	%rd12, %rd2;
	mad.lo.s32 	%r9, %r3, %r2, %r1;
	mul.wide.s32 	%rd13, %r9, 4;
	add.s64 	%rd14, %rd12, %rd13;
	ld.global.f32 	%f3, [%rd14];
	ld.global.u32 	%r10, [%rd1];
	mad.lo.s32 	%r11, %r10, %r3, %r1;
	mul.wide.s32 	%rd15, %r11, 4;
	add.s64 	%rd16, %rd12, %rd15;
	ld.global.f32 	%f4, [%rd16];
	st.global.f32 	[%rd14], %f4;
	ld.global.u32 	%r12, [%rd1];
	mad.lo.s32 	%r13, %r12, %r3, %r1;
	mul.wide.s32 	%rd17, %r13, 4;
	add.s64 	%rd18, %rd12, %rd17;
	st.global.f32 	[%rd18], %f3;
	bra.uni 	$L__BB1_4;
$L__BB1_2:
	setp.ne.s32 	%p4, %r1, %r3;
	@%p4 bra 	$L__BB1_4;
	cvta.to.global.u64 	%rd5, %rd3;
	mul.wide.s32 	%rd6, %r2, 4;
	add.s64 	%rd7, %rd5, %rd6;
	ld.global.f32 	%f1, [%rd7];
	ld.global.u32 	%r7, [%rd1];
	mul.wide.s32 	%rd8, %r7, 4;
	add.s64 	%rd9, %rd5, %rd8;
	ld.global.f32 	%f2, [%rd9];
	st.global.f32 	[%rd7], %f2;
	ld.global.u32 	%r8, [%rd1];
	mul.wide.s32 	%rd10, %r8, 4;
	add.s64 	%rd11, %rd5, %rd10;
	st.global.f32 	[%rd11], %f1;
$L__BB1_4:
	ret;

}
	// .globl	_Z9cudaCalcMPfS_S_ii
.visible .entry _Z9cudaCalcMPfS_S_ii(
	.param .u64 .ptr .align 1 _Z9cudaCalcMPfS_S_ii_param_0,
	.param .u64 .ptr .align 1 _Z9cudaCalcMPfS_S_ii_param_1,
	.param .u64 .ptr .align 1 _Z9cudaCalcMPfS_S_ii_param_2,
	.param .u32 _Z9cudaCalcMPfS_S_ii_param_3,
	.param .u32 _Z9cudaCalcMPfS_S_ii_param_4
)
{
	.reg .pred 	%p<4>;
	.reg .b32 	%r<9>;
	.reg .b32 	%f<4>;
	.reg .b64 	%rd<11>;

	ld.param.u64 	%rd1, [_Z9cudaCalcMPfS_S_ii_param_0];
	ld.param.u64 	%rd2, [_Z9cudaCalcMPfS_S_ii_param_2];
	ld.param.u32 	%r2, [_Z9cudaCalcMPfS_S_ii_param_3];
	ld.param.u32 	%r3, [_Z9cudaCalcMPfS_S_ii_param_4];
	mov.u32 	%r4, %ctaid.x;
	mov.u32 	%r5, %ntid.x;
	mov.u32 	%r6, %tid.x;
	mad.lo.s32 	%r1, %r4, %r5, %r6;
	setp.ge.s32 	%p1, %r2, %r1;
	setp.ge.s32 	%p2, %r1, %r3;
	or.pred  	%p3, %p1, %p2;
	@%p3 bra 	$L__BB2_2;
	cvta.to.global.u64 	%rd3, %rd1;
	cvta.to.global.u64 	%rd4, %rd2;
	mad.lo.s32 	%r7, %r3, %r1, %r2;
	mul.wide.s32 	%rd5, %r7, 4;
	add.s64 	%rd6, %rd3, %rd5;
	ld.global.f32 	%f1, [%rd6];
	mad.lo.s32 	%r8, %r3, %r2, %r2;
	mul.wide.s32 	%rd7, %r8, 4;
	add.s64 	%rd8, %rd3, %rd7;
	ld.global.f32 	%f2, [%rd8];
	div.rn.f32 	%f3, %f1, %f2;
	mul.wide.s32 	%rd9, %r1, 4;
	add.s64 	%rd10, %rd4, %rd9;
	st.global.f32 	[%rd10], %f3;
$L__BB2_2:
	ret;

}
	// .globl	_Z9cudaGaussPfS_S_ii
.visible .entry _Z9cudaGaussPfS_S_ii(
	.param .u64 .ptr .align 1 _Z9cudaGaussPfS_S_ii_param_0,
	.param .u64 .ptr .align 1 _Z9cudaGaussPfS_S_ii_param_1,
	.param .u64 .ptr .align 1 _Z9cudaGaussPfS_S_ii_param_2,
	.param .u32 _Z9cudaGaussPfS_S_ii_param_3,
	.param .u32 _Z9cudaGaussPfS_S_ii_param_4
)
{
	.reg .pred 	%p<11>;
	.reg .b32 	%r<13>;
	.reg .b32 	%f<11>;
	.reg .b64 	%rd<18>;

	ld.param.u64 	%rd2, [_Z9cudaGaussPfS_S_ii_param_0];
	ld.param.u64 	%rd3, [_Z9cudaGaussPfS_S_ii_param_1];
	ld.param.u64 	%rd4, [_Z9cudaGaussPfS_S_ii_param_2];
	ld.param.u32 	%r3, [_Z9cudaGaussPfS_S_ii_param_3];
	ld.param.u32 	%r4, [_Z9cudaGaussPfS_S_ii_param_4];
	cvta.to.global.u64 	%rd1, %rd4;
	mov.u32 	%r5, %ctaid.x;
	mov.u32 	%r6, %ntid.x;
	mov.u32 	%r7, %tid.x;
	mad.lo.s32 	%r1, %r5, %r6, %r7;
	mov.u32 	%r8, %ctaid.y;
	mov.u32 	%r9, %ntid.y;
	mov.u32 	%r10, %tid.y;
	mad.lo.s32 	%r2, %r8, %r9, %r10;
	setp.lt.s32 	%p1, %r3, %r1;
	setp.lt.s32 	%p2, %r1, %r4;
	and.pred  	%p3, %p1, %p2;
	setp.le.s32 	%p4, %r3, %r2;
	setp.le.s32 	%p5, %r2, %r4;
	and.pred  	%p6, %p4, %p5;
	and.pred  	%p8, %p3, %p6;
	not.pred 	%p9, %p8;
	@%p9 bra 	$L__BB3_4;
	setp.ne.s32 	%p10, %r2, %r4;
	@%p10 bra 	$L__BB3_3;
	cvta.to.global.u64 	%rd12, %rd3;
	mul.wide.s32 	%rd13, %r1, 4;
	add.s64 	%rd14, %rd1, %rd13;
	ld.global.f32 	%f6, [%rd14];
	mul.wide.s32 	%rd15, %r3, 4;
	add.s64 	%rd16, %rd12, %rd15;
	ld.global.f32 	%f7, [%rd16];
	mul.f32 	%f8, %f6, %f7;
	add.s64 	%rd17, %rd12, %rd13;
	ld.global.f32 	%f9, [%rd17];
	sub.f32 	%f10, %f9, %f8;
	st.global.f32 	[%rd17], %f10;
	bra.uni 	$L__BB3_4;
$L__BB3_3:
	cvta.to.global.u64 	%rd5, %rd2;
	mul.wide.s32 	%rd6, %r1, 4;
	add.s64 	%rd7, %rd1, %rd6;
	ld.global.f32 	%f1, [%rd7];
	mad.lo.s32 	%r11, %r4, %r3, %r2;
	mul.wide.s32 	%rd8, %r11, 4;
	add.s64 	%rd9, %rd5, %rd8;
	ld.global.f32 	%f2, [%rd9];
	mul.f32 	%f3, %f1, %f2;
	mad.lo.s32 	%r12, %r4, %r1, %r2;
	mul.wide.s32 	%rd10, %r12, 4;
	add.s64 	%rd11, %rd5, %rd10;
	ld.global.f32 	%f4, [%rd11];
	sub.f32 	%f5, %f4, %f3;
	st.global.f32 	[%rd11], %f5;
$L__BB3_4:
	ret;

}
	// .globl	_Z11cudaBackSubPfS_ii
.visible .entry _Z11cudaBackSubPfS_ii(
	.param .u64 .ptr .align 1 _Z11cudaBackSubPfS_ii_param_0,
	.param .u64 .ptr .align 1 _Z11cudaBackSubPfS_ii_param_1,
	.param .u32 _Z11cudaBackSubPfS_ii_param_2,
	.param .u32 _Z11cudaBackSubPfS_ii_param_3
)
{
	.reg .pred 	%p<2>;
	.reg .b32 	%r<9>;
	.reg .b32 	%f<8>;
	.reg .b64 	%rd<13>;

	ld.param.u64 	%rd1, [_Z11cudaBackSubPfS_ii_param_0];
	ld.param.u64 	%rd2, [_Z11cudaBackSubPfS_ii_param_1];
	ld.param.u32 	%r2, [_Z11cudaBackSubPfS_ii_param_2];
	ld.param.u32 	%r3, [_Z11cudaBackSubPfS_ii_param_3];
	mov.u32 	%r4, %ctaid.x;
	mov.u32 	%r5, %ntid.x;
	mov.u32 	%r6, %tid.x;
	mad.lo.s32 	%r1, %r4, %r5, %r6;
	setp.ge.s32 	%p1, %r1, %r2;
	@%p1 bra 	$L__BB4_2;
	cvta.to.global.u64 	%rd3, %rd2;
	cvta.to.global.u64 	%rd4, %rd1;
	mul.wide.s32 	%rd5, %r2, 4;
	add.s64 	%rd6, %rd3, %rd5;
	ld.global.f32 	%f1, [%rd6];
	mad.lo.s32 	%r7, %r3, %r2, %r2;
	mul.wide.s32 	%rd7, %r7, 4;
	add.s64 	%rd8, %rd4, %rd7;
	ld.global.f32 	%f2, [%rd8];
	div.rn.f32 	%f3, %f1, %f2;
	mad.lo.s32 	%r8, %r3, %r1, %r2;
	mul.wide.s32 	%rd9, %r8, 4;
	add.s64 	%rd10, %rd4, %rd9;
	ld.global.f32 	%f4, [%rd10];
	mul.f32 	%f5, %f3, %f4;
	mul.wide.s32 	%rd11, %r1, 4;
	add.s64 	%rd12, %rd3, %rd11;
	ld.global.f32 	%f6, [%rd12];
	sub.f32 	%f7, %f6, %f5;
	st.global.f32 	[%rd12], %f7;
$L__BB4_2:
	ret;

}
	// .globl	_Z9cudaCoeffPfS_i
.visible .entry _Z9cudaCoeffPfS_i(
	.param .u64 .ptr .align 1 _Z9cudaCoeffPfS_i_param_0,
	.param .u64 .ptr .align 1 _Z9cudaCoeffPfS_i_param_1,
	.param .u32 _Z9cudaCoeffPfS_i_param_2
)
{
	.reg .pred 	%p<2>;
	.reg .b32 	%r<7>;
	.reg .b32 	%f<4>;
	.reg .b64 	%rd<9>;

	ld.param.u64 	%rd1, [_Z9cudaCoeffPfS_i_param_0];
	ld.param.u64 	%rd2, [_Z9cudaCoeffPfS_i_param_1];
	ld.param.u32 	%r2, [_Z9cudaCoeffPfS_i_param_2];
	mov.u32 	%r3, %ctaid.x;
	mov.u32 	%r4, %ntid.x;
	mov.u32 	%r5, %tid.x;
	mad.lo.s32 	%r1, %r3, %r4, %r5;
	setp.ge.s32 	%p1, %r1, %r2;
	@%p1 bra 	$L__BB5_2;
	cvta.to.global.u64 	%rd3, %rd2;
	cvta.to.global.u64 	%rd4, %rd1;
	mul.wide.s32 	%rd5, %r1, 4;
	add.s64 	%rd6, %rd3, %rd5;
	ld.global.f32 	%f1, [%rd6];
	mad.lo.s32 	%r6, %r2, %r1, %r1;
	mul.wide.s32 	%rd7, %r6, 4;
	add.s64 	%rd8, %rd4, %rd7;
	ld.global.f32 	%f2, [%rd8];
	div.rn.f32 	%f3, %f1, %f2;
	st.global.f32 	[%rd6], %f3;
$L__BB5_2:
	ret;

}


// ===== COMPILED SASS (sm_100) =====

	.target	sm_100

	.elftype	@"ET_EXEC"


//--------------------- .note.nv.tkinfo           --------------------------
	.section	.note.nv.tkinfo,"",@"SHT_NOTE"
	.sectionflags	@"SHF_NOTE_NV_TKINFO"
	.tkinfo
        /*0018*/ 	.word	0x00000002
        /*0030*/ 	.string	""
        /*0030*/ 	.string	"ptxas"
        /*0030*/ 	.string	"Cuda compilation tools, release 13.0, V13.0.88"
        /*0030*/ 	.string	"Build cuda_13.0.r13.0/compiler.36424714_0"
        /*0030*/ 	.string	"-arch sm_100 -m 64 "



//--------------------- .note.nv.cuinfo           --------------------------
	.section	.note.nv.cuinfo,"",@"SHT_NOTE"
	.sectionflags	@"SHF_NOTE_NV_CUINFO"
        /*0018*/ 	.short	0x0002
        /*001a*/ 	.short	0x0064
        /*001c*/ 	.short	0x0082
	.zero		2


//--------------------- .nv.info                  --------------------------
	.section	.nv.info,"",@"SHT_CUDA_INFO"
	.align	4


	//----- nvinfo : EIATTR_REGCOUNT
	.align		4
        /*0000*/ 	.byte	0x04, 0x2f
        /*0002*/ 	.short	(.L_1 - .L_0)
	.align		4
.L_0:
        /*0004*/ 	.word	index@(_Z9cudaPivotPfPiii)
        /*0008*/ 	.word	0x00000020


	//----- nvinfo : EIATTR_FRAME_SIZE
	.align		4
.L_1:
        /*000c*/ 	.byte	0x04, 0x11
        /*000e*/ 	.short	(.L_3 - .L_2)
	.align		4
.L_2:
        /*0010*/ 	.word	index@(_Z9cudaPivotPfPiii)
        /*0014*/ 	.word	0x00000000


	//----- nvinfo : EIATTR_REGCOUNT
	.align		4
.L_3:
        /*0018*/ 	.byte	0x04, 0x2f
        /*001a*/ 	.short	(.L_5 - .L_4)
	.align		4
.L_4:
        /*001c*/ 	.word	index@(_Z8cudaSwapPfS_Piii)
        /*0020*/ 	.word	0x00000010


	//----- nvinfo : EIATTR_FRAME_SIZE
	.align		4
.L_5:
        /*0024*/ 	.byte	0x04, 0x11
        /*0026*/ 	.short	(.L_7 - .L_6)
	.align		4
.L_6:
        /*0028*/ 	.word	index@(_Z8cudaSwapPfS_Piii)
        /*002c*/ 	.word	0x00000000


	//----- nvinfo : EIATTR_REGCOUNT
	.align		4
.L_7:
        /*0030*/ 	.byte	0x04, 0x2f
        /*0032*/ 	.short	(.L_9 - .L_8)
	.align		4
.L_8:
        /*0034*/ 	.word	index@(_Z9cudaCalcMPfS_S_ii)
        /*0038*/ 	.word	0x00000010


	//----- nvinfo : EIATTR_FRAME_SIZE
	.align		4
.L_9:
        /*003c*/ 	.byte	0x04, 0x11
        /*003e*/ 	.short	(.L_11 - .L_10)
	.align		4
.L_10:
        /*0040*/ 	.word	index@($__internal_2_$__cuda_sm3x_div_rn_noftz_f32_slowpath)
        /*0044*/ 	.word	0x00000000


	//----- nvinfo : EIATTR_FRAME_SIZE
	.align		4
.L_11:
        /*0048*/ 	.byte	0x04, 0x11
        /*004a*/ 	.short	(.L_13 - .L_12)
	.align		4
.L_12:
        /*004c*/ 	.word	index@(_Z9cudaCalcMPfS_S_ii)
        /*0050*/ 	.word	0x00000000


	//----- nvinfo : EIATTR_REGCOUNT
	.align		4
.L_13:
        /*0054*/ 	.byte	0x04, 0x2f
        /*0056*/ 	.short	(.L_15 - .L_14)
	.align		4
.L_14:
        /*0058*/ 	.word	index@(_Z9cudaGaussPfS_S_ii)
        /*005c*/ 	.word	0x00000010


	//----- nvinfo : EIATTR_FRAME_SIZE
	.align		4
.L_15:
        /*0060*/ 	.byte	0x04, 0x11
        /*0062*/ 	.short	(.L_17 - .L_16)
	.align		4
.L_16:
        /*0064*/ 	.word	index@(_Z9cudaGaussPfS_S_ii)
        /*0068*/ 	.word	0x00000000


	//----- nvinfo : EIATTR_REGCOUNT
	.align		4
.L_17:
        /*006c*/ 	.byte	0x04, 0x2f
        /*006e*/ 	.short	(.L_19 - .L_18)
	.align		4
.L_18:
        /*0070*/ 	.word	index@(_Z11cudaBackSubPfS_ii)
        /*0074*/ 	.word	0x00000010


	//----- nvinfo : EIATTR_FRAME_SIZE
	.align		4
.L_19:
        /*0078*/ 	.byte	0x04, 0x11
        /*007a*/ 	.short	(.L_21 - .L_20)
	.align		4
.L_20:
        /*007c*/ 	.word	index@($__internal_1_$__cuda_sm3x_div_rn_noftz_f32_slowpath)
        /*0080*/ 	.word	0x00000000


	//----- nvinfo : EIATTR_FRAME_SIZE
	.align		4
.L_21:
        /*0084*/ 	.byte	0x04, 0x11
        /*0086*/ 	.short	(.L_23 - .L_22)
	.align		4
.L_22:
        /*0088*/ 	.word	index@(_Z11cudaBackSubPfS_ii)
        /*008c*/ 	.word	0x00000000


	//----- nvinfo : EIATTR_REGCOUNT
	.align		4
.L_23:
        /*0090*/ 	.byte	0x04, 0x2f
        /*0092*/ 	.short	(.L_25 - .L_24)
	.align		4
.L_24:
        /*0094*/ 	.word	index@(_Z9cudaCoeffPfS_i)
        /*0098*/ 	.word	0x00000010


	//----- nvinfo : EIATTR_FRAME_SIZE
	.align		4
.L_25:
        /*009c*/ 	.byte	0x04, 0x11
        /*009e*/ 	.short	(.L_27 - .L_26)
	.align		4
.L_26:
        /*00a0*/ 	.word	index@($__internal_0_$__cuda_sm3x_div_rn_noftz_f32_slowpath)
        /*00a4*/ 	.word	0x00000000


	//----- nvinfo : EIATTR_FRAME_SIZE
	.align		4
.L_27:
        /*00a8*/ 	.byte	0x04, 0x11
        /*00aa*/ 	.short	(.L_29 - .L_28)
	.align		4
.L_28:
        /*00ac*/ 	.word	index@(_Z9cudaCoeffPfS_i)
        /*00b0*/ 	.word	0x00000000


	//----- nvinfo : EIATTR_MIN_STACK_SIZE
	.align		4
.L_29:
        /*00b4*/ 	.byte	0x04, 0x12
        /*00b6*/ 	.short	(.L_31 - .L_30)
	.align		4
.L_30:
        /*00b8*/ 	.word	index@(_Z9cudaCoeffPfS_i)
        /*00bc*/ 	.word	0x00000000


	//----- nvinfo : EIATTR_MIN_STACK_SIZE
	.align		4
.L_31:
        /*00c0*/ 	.byte	0x04, 0x12
        /*00c2*/ 	.short	(.L_33 - .L_32)
	.align		4
.L_32:
        /*00c4*/ 	.word	index@(_Z11cudaBackSubPfS_ii)
        /*00c8*/ 	.word	0x00000000


	//----- nvinfo : EIATTR_MIN_STACK_SIZE
	.align		4
.L_33:
        /*00cc*/ 	.byte	0x04, 0x12
        /*00ce*/ 	.short	(.L_35 - .L_34)
	.align		4
.L_34:
        /*00d0*/ 	.word	index@(_Z9cudaGaussPfS_S_ii)
        /*00d4*/ 	.word	0x00000000


	//----- nvinfo : EIATTR_MIN_STACK_SIZE
	.align		4
.L_35:
        /*00d8*/ 	.byte	0x04, 0x12
        /*00da*/ 	.short	(.L_37 - .L_36)
	.align		4
.L_36:
        /*00dc*/ 	.word	index@(_Z9cudaCalcMPfS_S_ii)
        /*00e0*/ 	.word	0x00000000


	//----- nvinfo : EIATTR_MIN_STACK_SIZE
	.align		4
.L_37:
        /*00e4*/ 	.byte	0x04, 0x12
        /*00e6*/ 	.short	(.L_39 - .L_38)
	.align		4
.L_38:
        /*00e8*/ 	.word	index@(_Z8cudaSwapPfS_Piii)
        /*00ec*/ 	.word	0x00000000


	//----- nvinfo : EIATTR_MIN_STACK_SIZE
	.align		4
.L_39:
        /*00f0*/ 	.byte	0x04, 0x12
        /*00f2*/ 	.short	(.L_41 - .L_40)
	.align		4
.L_40:
        /*00f4*/ 	.word	index@(_Z9cudaPivotPfPiii)
        /*00f8*/ 	.word	0x00000000
.L_41:


//--------------------- .nv.compat                --------------------------
	.section	.nv.compat,"",@"SHT_CUDA_COMPAT_INFO"
	.align	4
        /*0000*/ 	.byte	0x02, 0x09, 0x00, 0x00, 0x02, 0x02, 0x01, 0x00, 0x02, 0x05, 0x05, 0x00, 0x03, 0x07, 0x01, 0x01
        /*0010*/ 	.byte	0x02, 0x03, 0x00, 0x00, 0x02, 0x06, 0x01, 0x00, 0x04, 0x0b, 0x08, 0x00, 0x01, 0x00, 0x00, 0x00
        /*0020*/ 	.byte	0x00, 0x00, 0x00, 0x00


//--------------------- .nv.info._Z9cudaCoeffPfS_i --------------------------
	.section	.nv.info._Z9cudaCoeffPfS_i,"",@"SHT_CUDA_INFO"
	.sectionflags	@""
	.align	4


	//----- nvinfo : EIATTR_CUDA_API_VERSION
	.align		4
        /*0000*/ 	.byte	0x04, 0x37
        /*0002*/ 	.short	(.L_43 - .L_42)
.L_42:
        /*0004*/ 	.word	0x00000082


	//----- nvinfo : EIATTR_KPARAM_INFO
	.align		4
.L_43:
        /*0008*/ 	.byte	0x04, 0x17
        /*000a*/ 	.short	(.L_45 - .L_44)
.L_44:
        /*000c*/ 	.word	0x00000000
        /*0010*/ 	.short	0x0002
        /*0012*/ 	.short	0x0010
        /*0014*/ 	.byte	0x00, 0xf0, 0x11, 0x00


	//----- nvinfo : EIATTR_KPARAM_INFO
	.align		4
.L_45:
        /*0018*/ 	.byte	0x04, 0x17
        /*001a*/ 	.short	(.L_47 - .L_46)
.L_46:
        /*001c*/ 	.word	0x00000000
        /*0020*/ 	.short	0x0001
        /*0022*/ 	.short	0x0008
        /*0024*/ 	.byte	0x00, 0xf5, 0x21, 0x00


	//----- nvinfo : EIATTR_KPARAM_INFO
	.align		4
.L_47:
        /*0028*/ 	.byte	0x04, 0x17
        /*002a*/ 	.short	(.L_49 - .L_48)
.L_48:
        /*002c*/ 	.word	0x00000000
        /*0030*/ 	.short	0x0000
        /*0032*/ 	.short	0x0000
        /*0034*/ 	.byte	0x00, 0xf5, 0x21, 0x00


	//----- nvinfo : EIATTR_SPARSE_MMA_MASK
	.align		4
.L_49:
        /*0038*/ 	.byte	0x03, 0x50
        /*003a*/ 	.short	0x0000


	//----- nvinfo : EIATTR_MAXREG_COUNT
	.align		4
        /*003c*/ 	.byte	0x03, 0x1b
        /*003e*/ 	.short	0x00ff


	//----- nvinfo : EIATTR_MERCURY_ISA_VERSION
	.align		4
        /*0040*/ 	.byte	0x03, 0x5f
        /*0042*/ 	.short	0x0101


	//----- nvinfo : EIATTR_VRC_CTA_INIT_COUNT
	.align		4
        /*0044*/ 	.byte	0x02, 0x4a
	.zero		1
	.zero		1


	//----- nvinfo : EIATTR_EXIT_INSTR_OFFSETS
	.align		4
        /*0048*/ 	.byte	0x04, 0x1c
        /*004a*/ 	.short	(.L_51 - .L_50)


	//   ....[0]....
.L_50:
        /*004c*/ 	.word	0x00000070


	//   ....[1]....
        /*0050*/ 	.word	0x000001e0


	//----- nvinfo : EIATTR_CRS_STACK_SIZE
	.align		4
.L_51:
        /*0054*/ 	.byte	0x04, 0x1e
        /*0056*/ 	.short	(.L_53 - .L_52)
.L_52:
        /*0058*/ 	.word	0x00000000


	//----- nvinfo : EIATTR_CBANK_PARAM_SIZE
	.align		4
.L_53:
        /*005c*/ 	.byte	0x03, 0x19
        /*005e*/ 	.short	0x0014


	//----- nvinfo : EIATTR_PARAM_CBANK
	.align		4
        /*0060*/ 	.byte	0x04, 0x0a
        /*0062*/ 	.short	(.L_55 - .L_54)
	.align		4
.L_54:
        /*0064*/ 	.word	index@(.nv.constant0._Z9cudaCoeffPfS_i)
        /*0068*/ 	.short	0x0380
        /*006a*/ 	.short	0x0014


	//----- nvinfo : EIATTR_SW_WAR
	.align		4
.L_55:
        /*006c*/ 	.byte	0x04, 0x36
        /*006e*/ 	.short	(.L_57 - .L_56)
.L_56:
        /*0070*/ 	.word	0x00000008
.L_57:


//--------------------- .nv.info._Z11cudaBackSubPfS_ii --------------------------
	.section	.nv.info._Z11cudaBackSubPfS_ii,"",@"SHT_CUDA_INFO"
	.sectionflags	@""
	.align	4


	//----- nvinfo : EIATTR_CUDA_API_VERSION
	.align		4
        /*0000*/ 	.byte	0x04, 0x37
        /*0002*/ 	.short	(.L_59 - .L_58)
.L_58:
        /*0004*/ 	.word	0x00000082


	//----- nvinfo : EIATTR_KPARAM_INFO
	.align		4
.L_59:
        /*0008*/ 	.byte	0x04, 0x17
        /*000a*/ 	.short	(.L_61 - .L_60)
.L_60:
        /*000c*/ 	.word	0x00000000
        /*0010*/ 	.short	0x0003
        /*0012*/ 	.short	0x0014
        /*0014*/ 	.byte	0x00, 0xf0, 0x11, 0x00


	//----- nvinfo : EIATTR_KPARAM_INFO
	.align		4
.L_61:
        /*0018*/ 	.byte	0x04, 0x17
        /*001a*/ 	.short	(.L_63 - .L_62)
.L_62:
        /*001c*/ 	.word	0x00000000
        /*0020*/ 	.short	0x0002
        /*0022*/ 	.short	0x0010
        /*0024*/ 	.byte	0x00, 0xf0, 0x11, 0x00


	//----- nvinfo : EIATTR_KPARAM_INFO
	.align		4
.L_63:
        /*0028*/ 	.byte	0x04, 0x17
        /*002a*/ 	.short	(.L_65 - .L_64)
.L_64:
        /*002c*/ 	.word	0x00000000
        /*0030*/ 	.short	0x0001
        /*0032*/ 	.short	0x0008
        /*0034*/ 	.byte	0x00, 0xf5, 0x21, 0x00


	//----- nvinfo : EIATTR_KPARAM_INFO
	.align		4
.L_65:
        /*0038*/ 	.byte	0x04, 0x17
        /*003a*/ 	.short	(.L_67 - .L_66)
.L_66:
        /*003c*/ 	.word	0x00000000
        /*0040*/ 	.short	0x0000
        /*0042*/ 	.short	0x0000
        /*0044*/ 	.byte	0x00, 0xf5, 0x21, 0x00


	//----- nvinfo : EIATTR_SPARSE_MMA_MASK
	.align		4
.L_67:
        /*0048*/ 	.byte	0x03, 0x50
        /*004a*/ 	.short	0x0000


	//----- nvinfo : EIATTR_MAXREG_COUNT
	.align		4
        /*004c*/ 	.byte	0x03, 0x1b
        /*004e*/ 	.short	0x00ff


	//----- nvinfo : EIATTR_MERCURY_ISA_VERSION
	.align		4
        /*0050*/ 	.byte	0x03, 0x5f
        /*0052*/ 	.short	0x0101


	//----- nvinfo : EIATTR_VRC_CTA_INIT_COUNT
	.align		4
        /*0054*/ 	.byte	0x02, 0x4a
	.zero		1
	.zero		1


	//----- nvinfo : EIATTR_EXIT_INSTR_OFFSETS
	.align		4
        /*0058*/ 	.byte	0x04, 0x1c
        /*005a*/ 	.short	(.L_69 - .L_68)


	//   ....[0]....
.L_68:
        /*005c*/ 	.word	0x00000070


	//   ....[1]....
        /*0060*/ 	.word	0x00000260


	//----- nvinfo : EIATTR_CRS_STACK_SIZE
	.align		4
.L_69:
        /*0064*/ 	.byte	0x04, 0x1e
        /*0066*/ 	.short	(.L_71 - .L_70)
.L_70:
        /*0068*/ 	.word	0x00000000


	//----- nvinfo : EIATTR_CBANK_PARAM_SIZE
	.align		4
.L_71:
        /*006c*/ 	.byte	0x03, 0x19
        /*006e*/ 	.short	0x0018


	//----- nvinfo : EIATTR_PARAM_CBANK
	.align		4
        /*0070*/ 	.byte	0x04, 0x0a
        /*0072*/ 	.short	(.L_73 - .L_72)
	.align		4
.L_72:
        /*0074*/ 	.word	index@(.nv.constant0._Z11cudaBackSubPfS_ii)
        /*0078*/ 	.short	0x0380
        /*007a*/ 	.short	0x0018


	//----- nvinfo : EIATTR_SW_WAR
	.align		4
.L_73:
        /*007c*/ 	.byte	0x04, 0x36
        /*007e*/ 	.short	(.L_75 - .L_74)
.L_74:
        /*0080*/ 	.word	0x00000008
.L_75:


//--------------------- .nv.info._Z9cudaGaussPfS_S_ii --------------------------
	.section	.nv.info._Z9cudaGaussPfS_S_ii,"",@"SHT_CUDA_INFO"
	.sectionflags	@""
	.align	4


	//----- nvinfo : EIATTR_CUDA_API_VERSION
	.align		4
        /*0000*/ 	.byte	0x04, 0x37
        /*0002*/ 	.short	(.L_77 - .L_76)
.L_76:
        /*0004*/ 	.word	0x00000082


	//----- nvinfo : EIATTR_KPARAM_INFO
	.align		4
.L_77:
        /*0008*/ 	.byte	0x04, 0x17
        /*000a*/ 	.short	(.L_79 - .L_78)
.L_78:
        /*000c*/ 	.word	0x00000000
        /*0010*/ 	.short	0x0004
        /*0012*/ 	.short	0x001c
        /*0014*/ 	.byte	0x00, 0xf0, 0x11, 0x00


	//----- nvinfo : EIATTR_KPARAM_INFO
	.align		4
.L_79:
        /*0018*/ 	.byte	0x04, 0x17
        /*001a*/ 	.short	(.L_81 - .L_80)
.L_80:
        /*001c*/ 	.word	0x00000000
        /*0020*/ 	.short	0x0003
        /*0022*/ 	.short	0x0018
        /*0024*/ 	.byte	0x00, 0xf0, 0x11, 0x00


	//----- nvinfo : EIATTR_KPARAM_INFO
	.align		4
.L_81:
        /*0028*/ 	.byte	0x04, 0x17
        /*002a*/ 	.short	(.L_83 - .L_82)
.L_82:
        /*002c*/ 	.word	0x00000000
        /*0030*/ 	.short	0x0002
        /*0032*/ 	.short	0x0010
        /*0034*/ 	.byte	0x00, 0xf5, 0x21, 0x00


	//----- nvinfo : EIATTR_KPARAM_INFO
	.align		4
.L_83:
        /*0038*/ 	.byte	0x04, 0x17
        /*003a*/ 	.short	(.L_85 - .L_84)
.L_84:
        /*003c*/ 	.word	0x00000000
        /*0040*/ 	.short	0x0001
        /*0042*/ 	.short	0x0008
        /*0044*/ 	.byte	0x00, 0xf5, 0x21, 0x00


	//----- nvinfo : EIATTR_KPARAM_INFO
	.align		4
.L_85:
        /*0048*/ 	.byte	0x04, 0x17
        /*004a*/ 	.short	(.L_87 - .L_86)
.L_86:
        /*004c*/ 	.word	0x00000000
        /*0050*/ 	.short	0x0000
        /*0052*/ 	.short	0x0000
        /*0054*/ 	.byte	0x00, 0xf5, 0x21, 0x00


	//----- nvinfo : EIATTR_SPARSE_MMA_MASK
	.align		4
.L_87:
        /*0058*/ 	.byte	0x03, 0x50
        /*005a*/ 	.short	0x0000


	//----- nvinfo : EIATTR_MAXREG_COUNT
	.align		4
        /*005c*/ 	.byte	0x03, 0x1b
        /*005e*/ 	.short	0x00ff


	//----- nvinfo : EIATTR_MERCURY_ISA_VERSION
	.align		4
        /*0060*/ 	.byte	0x03, 0x5f
        /*0062*/ 	.short	0x0101


	//----- nvinfo : EIATTR_VRC_CTA_INIT_COUNT
	.align		4
        /*0064*/ 	.byte	0x02, 0x4a
	.zero		1
	.zero		1


	//----- nvinfo : EIATTR_EXIT_INSTR_OFFSETS
	.align		4
        /*0068*/ 	.byte	0x04, 0x1c
        /*006a*/ 	.short	(.L_89 - .L_88)


	//   ....[0]....
.L_88:
        /*006c*/ 	.word	0x000000f0


	//   ....[1]....
        /*0070*/ 	.word	0x000001d0


	//   ....[2]....
        /*0074*/ 	.word	0x000002a0


	//----- nvinfo : EIATTR_CRS_STACK_SIZE
	.align		4
.L_89:
        /*0078*/ 	.byte	0x04, 0x1e
        /*007a*/ 	.short	(.L_91 - .L_90)
.L_90:
        /*007c*/ 	.word	0x00000000


	//----- nvinfo : EIATTR_CBANK_PARAM_SIZE
	.align		4
.L_91:
        /*0080*/ 	.byte	0x03, 0x19
        /*0082*/ 	.short	0x0020


	//----- nvinfo : EIATTR_PARAM_CBANK
	.align		4
        /*0084*/ 	.byte	0x04, 0x0a
        /*0086*/ 	.short	(.L_93 - .L_92)
	.align		4
.L_92:
        /*0088*/ 	.word	index@(.nv.constant0._Z9cudaGaussPfS_S_ii)
        /*008c*/ 	.short	0x0380
        /*008e*/ 	.short	0x0020


	//----- nvinfo : EIATTR_SW_WAR
	.align		4
.L_93:
        /*0090*/ 	.byte	0x04, 0x36
        /*0092*/ 	.short	(.L_95 - .L_94)
.L_94:
        /*0094*/ 	.word	0x00000008
.L_95:


//--------------------- .nv.info._Z9cudaCalcMPfS_S_ii --------------------------
	.section	.nv.info._Z9cudaCalcMPfS_S_ii,"",@"SHT_CUDA_INFO"
	.sectionflags	@""
	.align	4


	//----- nvinfo : EIATTR_CUDA_API_VERSION
	.align		4
        /*0000*/ 	.byte	0x04, 0x37
        /*0002*/ 	.short	(.L_97 - .L_96)
.L_96:
        /*0004*/ 	.word	0x00000082


	//----- nvinfo : EIATTR_KPARAM_INFO
	.align		4
.L_97:
        /*0008*/ 	.byte	0x04, 0x17
        /*000a*/ 	.short	(.L_99 - .L_98)
.L_98:
        /*000c*/ 	.word	0x00000000
        /*0010*/ 	.short	0x0004
        /*0012*/ 	.short	0x001c
        /*0014*/ 	.byte	0x00, 0xf0, 0x11, 0x00


	//----- nvinfo : EIATTR_KPARAM_INFO
	.align		4
.L_99:
        /*0018*/ 	.byte	0x04, 0x17
        /*001a*/ 	.short	(.L_101 - .L_100)
.L_100:
        /*001c*/ 	.word	0x00000000
        /*0020*/ 	.short	0x0003
        /*0022*/ 	.short	0x0018
        /*0024*/ 	.byte	0x00, 0xf0, 0x11, 0x00


	//----- nvinfo : EIATTR_KPARAM_INFO
	.align		4
.L_101:
        /*0028*/ 	.byte	0x04, 0x17
        /*002a*/ 	.short	(.L_103 - .L_102)
.L_102:
        /*002c*/ 	.word	0x00000000
        /*0030*/ 	.short	0x0002
        /*0032*/ 	.short	0x0010
        /*0034*/ 	.byte	0x00, 0xf5, 0x21, 0x00


	//----- nvinfo : EIATTR_KPARAM_INFO
	.align		4
.L_103:
        /*0038*/ 	.byte	0x04, 0x17
        /*003a*/ 	.short	(.L_105 - .L_104)
.L_104:
        /*003c*/ 	.word	0x00000000
        /*0040*/ 	.short	0x0001
        /*0042*/ 	.short	0x0008
        /*0044*/ 	.byte	0x00, 0xf5, 0x21, 0x00


	//----- nvinfo : EIATTR_KPARAM_INFO
	.align		4
.L_105:
        /*0048*/ 	.byte	0x04, 0x17
        /*004a*/ 	.short	(.L_107 - .L_106)
.L_106:
        /*004c*/ 	.word	0x00000000
        /*0050*/ 	.short	0x0000
        /*0052*/ 	.short	0x0000
        /*0054*/ 	.byte	0x00, 0xf5, 0x21, 0x00


	//----- nvinfo : EIATTR_SPARSE_MMA_MASK
	.align		4
.L_107:
        /*0058*/ 	.byte	0x03, 0x50
        /*005a*/ 	.short	0x0000


	//----- nvinfo : EIATTR_MAXREG_COUNT
	.align		4
        /*005c*/ 	.byte	0x03, 0x1b
        /*005e*/ 	.short	0x00ff


	//----- nvinfo : EIATTR_MERCURY_ISA_VERSION
	.align		4
        /*0060*/ 	.byte	0x03, 0x5f
        /*0062*/ 	.short	0x0101


	//----- nvinfo : EIATTR_VRC_CTA_INIT_COUNT
	.align		4
        /*0064*/ 	.byte	0x02, 0x4a
	.zero		1
	.zero		1


	//----- nvinfo : EIATTR_EXIT_INSTR_OFFSETS
	.align		4
        /*0068*/ 	.byte	0x04, 0x1c
        /*006a*/ 	.short	(.L_109 - .L_108)


	//   ....[0]....
.L_108:
        /*006c*/ 	.word	0x00000080


	//   ....[1]....
        /*0070*/ 	.word	0x00000210


	//----- nvinfo : EIATTR_CRS_STACK_SIZE
	.align		4
.L_109:
        /*0074*/ 	.byte	0x04, 0x1e
        /*0076*/ 	.short	(.L_111 - .L_110)
.L_110:
        /*0078*/ 	.word	0x00000000


	//----- nvinfo : EIATTR_CBANK_PARAM_SIZE
	.align		4
.L_111:
        /*007c*/ 	.byte	0x03, 0x19
        /*007e*/ 	.short	0x0020


	//----- nvinfo : EIATTR_PARAM_CBANK
	.align		4
        /*0080*/ 	.byte	0x04, 0x0a
        /*0082*/ 	.short	(.L_113 - .L_112)
	.align		4
.L_112:
        /*0084*/ 	.word	index@(.nv.constant0._Z9cudaCalcMPfS_S_ii)
        /*0088*/ 	.short	0x0380
        /*008a*/ 	.short	0x0020


	//----- nvinfo : EIATTR_SW_WAR
	.align		4
.L_113:
        /*008c*/ 	.byte	0x04, 0x36
        /*008e*/ 	.short	(.L_115 - .L_114)
.L_114:
        /*0090*/ 	.word	0x00000008
.L_115:


//--------------------- .nv.info._Z8cudaSwapPfS_Piii --------------------------
	.section	.nv.info._Z8cudaSwapPfS_Piii,"",@"SHT_CUDA_INFO"
	.sectionflags	@""
	.align	4


	//----- nvinfo : EIATTR_CUDA_API_VERSION
	.align		4
        /*0000*/ 	.byte	0x04, 0x37
        /*0002*/ 	.short	(.L_117 - .L_116)
.L_116:
        /*0004*/ 	.word	0x00000082


	//----- nvinfo : EIATTR_KPARAM_INFO
	.align		4
.L_117:
        /*0008*/ 	.byte	0x04, 0x17
        /*000a*/ 	.short	(.L_119 - .L_118)
.L_118:
        /*000c*/ 	.word	0x00000000
        /*0010*/ 	.short	0x0004
        /*0012*/ 	.short	0x001c
        /*0014*/ 	.byte	0x00, 0xf0, 0x11, 0x00


	//----- nvinfo : EIATTR_KPARAM_INFO
	.align		4
.L_119:
        /*0018*/ 	.byte	0x04, 0x17
        /*001a*/ 	.short	(.L_121 - .L_120)
.L_120:
        /*001c*/ 	.word	0x00000000
        /*0020*/ 	.short	0x0003
        /*0022*/ 	.short	0x0018
        /*0024*/ 	.byte	0x00, 0xf0, 0x11, 0x00


	//----- nvinfo : EIATTR_KPARAM_INFO
	.align		4
.L_121:
        /*0028*/ 	.byte	0x04, 0x17
        /*002a*/ 	.short	(.L_123 - .L_122)
.L_122:
        /*002c*/ 	.word	0x00000000
        /*0030*/ 	.short	0x0002
        /*0032*/ 	.short	0x0010
        /*0034*/ 	.byte	0x00, 0xf5, 0x21, 0x00


	//----- nvinfo : EIATTR_KPARAM_INFO
	.align		4
.L_123:
        /*0038*/ 	.byte	0x04, 0x17
        /*003a*/ 	.short	(.L_125 - .L_124)
.L_124:
        /*003c*/ 	.word	0x00000000
        /*0040*/ 	.short	0x0001
        /*0042*/ 	.short	0x0008
        /*0044*/ 	.byte	0x00, 0xf5, 0x21, 0x00


	//----- nvinfo : EIATTR_KPARAM_INFO
	.align		4
.L_125:
        /*0048*/ 	.byte	0x04, 0x17
        /*004a*/ 	.short	(.L_127 - .L_126)
.L_126:
        /*004c*/ 	.word	0x00000000
        /*0050*/ 	.short	0x0000
        /*0052*/ 	.short	0x0000
        /*0054*/ 	.byte	0x00, 0xf5, 0x21, 0x00


	//----- nvinfo : EIATTR_SPARSE_MMA_MASK
	.align		4
.L_127:
        /*0058*/ 	.byte	0x03, 0x50
        /*005a*/ 	.short	0x0000


	//----- nvinfo : EIATTR_MAXREG_COUNT
	.align		4
        /*005c*/ 	.byte	0x03, 0x1b
        /*005e*/ 	.short	0x00ff


	//----- nvinfo : EIATTR_MERCURY_ISA_VERSION
	.align		4
        /*0060*/ 	.byte	0x03, 0x5f
        /*0062*/ 	.short	0x0101


	//----- nvinfo : EIATTR_VRC_CTA_INIT_COUNT
	.align		4
        /*0064*/ 	.byte	0x02, 0x4a
	.zero		1
	.zero		1


	//----- nvinfo : EIATTR_EXIT_INSTR_OFFSETS
	.align		4
        /*0068*/ 	.byte	0x04, 0x1c
        /*006a*/ 	.short	(.L_129 - .L_128)


	//   ....[0]....
.L_128:
        /*006c*/ 	.word	0x00000180


	//   ....[1]....
        /*0070*/ 	.word	0x000001a0


	//   ....[2]....
        /*0074*/ 	.word	0x00000260


	//----- nvinfo : EIATTR_CRS_STACK_SIZE
	.align		4
.L_129:
        /*0078*/ 	.byte	0x04, 0x1e
        /*007a*/ 	.short	(.L_131 - .L_130)
.L_130:
        /*007c*/ 	.word	0x00000000


	//----- nvinfo : EIATTR_CBANK_PARAM_SIZE
	.align		4
.L_131:
        /*0080*/ 	.byte	0x03, 0x19
        /*0082*/ 	.short	0x0020


	//----- nvinfo : EIATTR_PARAM_CBANK
	.align		4
        /*0084*/ 	.byte	0x04, 0x0a
        /*0086*/ 	.short	(.L_133 - .L_132)
	.align		4
.L_132:
        /*0088*/ 	.word	index@(.nv.constant0._Z8cudaSwapPfS_Piii)
        /*008c*/ 	.short	0x0380
        /*008e*/ 	.short	0x0020


	//----- nvinfo : EIATTR_SW_WAR
	.align		4
.L_133:
        /*0090*/ 	.byte	0x04, 0x36
        /*0092*/ 	.short	(.L_135 - .L_134)
.L_134:
        /*0094*/ 	.word	0x00000008
.L_135:


//--------------------- .nv.info._Z9cudaPivotPfPiii --------------------------
	.section	.nv.info._Z9cudaPivotPfPiii,"",@"SHT_CUDA_INFO"
	.sectionflags	@""
	.align	4


	//----- nvinfo : EIATTR_CUDA_API_VERSION
	.align		4
        /*0000*/ 	.byte	0x04, 0x37
        /*0002*/ 	.short	(.L_137 - .L_136)
.L_136:
        /*0004*/ 	.word	0x00000082


	//----- nvinfo : EIATTR_KPARAM_INFO
	.align		4
.L_137:
        /*0008*/ 	.byte	0x04, 0x17
        /*000a*/ 	.short	(.L_139 - .L_138)
.L_138:
        /*000c*/ 	.word	0x00000000
        /*0010*/ 	.short	0x0003
        /*0012*/ 	.short	0x0014
        /*0014*/ 	.byte	0x00, 0xf0, 0x11, 0x00


	//----- nvinfo : EIATTR_KPARAM_INFO
	.align		4
.L_139:
        /*0018*/ 	.byte	0x04, 0x17
        /*001a*/ 	.short	(.L_141 - .L_140)
.L_140:
        /*001c*/ 	.word	0x00000000
        /*0020*/ 	.short	0x0002
        /*0022*/ 	.short	0x0010
        /*0024*/ 	.byte	0x00, 0xf0, 0x11, 0x00


	//----- nvinfo : EIATTR_KPARAM_INFO
	.align		4
.L_141:
        /*0028*/ 	.byte	0x04, 0x17
        /*002a*/ 	.short	(.L_143 - .L_142)
.L_142:
        /*002c*/ 	.word	0x00000000
        /*0030*/ 	.short	0x0001
        /*0032*/ 	.short	0x0008
        /*0034*/ 	.byte	0x00, 0xf5, 0x21, 0x00


	//----- nvinfo : EIATTR_KPARAM_INFO
	.align		4
.L_143:
        /*0038*/ 	.byte	0x04, 0x17
        /*003a*/ 	.short	(.L_145 - .L_144)
.L_144:
        /*003c*/ 	.word	0x00000000
        /*0040*/ 	.short	0x0000
        /*0042*/ 	.short	0x0000
        /*0044*/ 	.byte	0x00, 0xf5, 0x21, 0x00


	//----- nvinfo : EIATTR_SPARSE_MMA_MASK
	.align		4
.L_145:
        /*0048*/ 	.byte	0x03, 0x50
        /*004a*/ 	.short	0x0000


	//----- nvinfo : EIATTR_MAXREG_COUNT
	.align		4
        /*004c*/ 	.byte	0x03, 0x1b
        /*004e*/ 	.short	0x00ff


	//----- nvinfo : EIATTR_MERCURY_ISA_VERSION
	.align		4
        /*0050*/ 	.byte	0x03, 0x5f
        /*0052*/ 	.short	0x0101


	//----- nvinfo : EIATTR_VRC_CTA_INIT_COUNT
	.align		4
        /*0054*/ 	.byte	0x02, 0x4a
	.zero		1
	.zero		1


	//----- nvinfo : EIATTR_EXIT_INSTR_OFFSETS
	.align		4
        /*0058*/ 	.byte	0x04, 0x1c
        /*005a*/ 	.short	(.L_147 - .L_146)


	//   ....[0]....
.L_146:
        /*005c*/ 	.word	0x00000c60


	//----- nvinfo : EIATTR_CBANK_PARAM_SIZE
	.align		4
.L_147:
        /*0060*/ 	.byte	0x03, 0x19
        /*0062*/ 	.short	0x0018


	//----- nvinfo : EIATTR_PARAM_CBANK
	.align		4
        /*0064*/ 	.byte	0x04, 0x0a
        /*0066*/ 	.short	(.L_149 - .L_148)
	.align		4
.L_148:
        /*0068*/ 	.word	index@(.nv.constant0._Z9cudaPivotPfPiii)
        /*006c*/ 	.short	0x0380
        /*006e*/ 	.short	0x0018


	//----- nvinfo : EIATTR_SW_WAR
	.align		4
.L_149:
        /*0070*/ 	.byte	0x04, 0x36
        /*0072*/ 	.short	(.L_151 - .L_150)
.L_150:
        /*0074*/ 	.word	0x00000008
.L_151:


//--------------------- .nv.callgraph             --------------------------
	.section	.nv.callgraph,"",@"SHT_CUDA_CALLGRAPH"
	.align	4
	.sectionentsize	8
	.align		4
        /*0000*/ 	.word	0x00000000
	.align		4
        /*0004*/ 	.word	0xffffffff
	.align		4
        /*0008*/ 	.word	0x00000000
	.align		4
        /*000c*/ 	.word	0xfffffffe
	.align		4
        /*0010*/ 	.word	0x00000000
	.align		4
        /*0014*/ 	.word	0xfffffffd
	.align		4
        /*0018*/ 	.word	0x00000000
	.align		4
        /*001c*/ 	.word	0xfffffffc


//--------------------- .text._Z9cudaCoeffPfS_i   --------------------------
	.section	.text._Z9cudaCoeffPfS_i,"ax",@progbits
	.align	128
        .global         _Z9cudaCoeffPfS_i
        .type           _Z9cudaCoeffPfS_i,@function
        .size           _Z9cudaCoeffPfS_i,(.L_x_49 - _Z9cudaCoeffPfS_i)
        .other          _Z9cudaCoeffPfS_i,@"STO_CUDA_ENTRY STV_DEFAULT"
_Z9cudaCoeffPfS_i:
.text._Z9cudaCoeffPfS_i:
[----:B------:R-:W-:Y:S01]  /*0000*/  LDC R1, c[0x0][0x37c] ;  /* 0x0000df00ff017b82 */ /* 0x000fe20000000800 */
[----:B------:R-:W0:Y:S07]  /*0010*/  S2R R0, SR_TID.X ;  /* 0x0000000000007919 */ /* 0x000e2e0000002100 */
[----:B------:R-:W0:Y:S01]  /*0020*/  S2UR UR4, SR_CTAID.X ;  /* 0x00000000000479c3 */ /* 0x000e220000002500 */
[----:B------:R-:W1:Y:S07]  /*0030*/  LDCU UR6, c[0x0][0x390] ;  /* 0x00007200ff0677ac */ /* 0x000e6e0008000800 */
[----:B------:R-:W0:Y:S02]  /*0040*/  LDC R7, c[0x0][0x360] ;  /* 0x0000d800ff077b82 */ /* 0x000e240000000800 */
[----:B0-----:R-:W-:-:S05]  /*0050*/  IMAD R7, R7, UR4, R0 ;  /* 0x0000000407077c24 */ /* 0x001fca000f8e0200 */
[----:B-1----:R-:W-:-:S13]  /*0060*/  ISETP.GE.AND P0, PT, R7, UR6, PT ;  /* 0x0000000607007c0c */ /* 0x002fda000bf06270 */
[----:B------:R-:W-:Y:S05]  /*0070*/  @P0 EXIT ;  /* 0x000000000000094d */ /* 0x000fea0003800000 */
[----:B------:R-:W0:Y:S01]  /*0080*/  LDC.64 R2, c[0x0][0x380] ;  /* 0x0000e000ff027b82 */ /* 0x000e220000000a00 */
[----:B------:R-:W1:Y:S01]  /*0090*/  LDCU.64 UR4, c[0x0][0x358] ;  /* 0x00006b00ff0477ac */ /* 0x000e620008000a00 */
[----:B------:R-:W-:-:S06]  /*00a0*/  IMAD R9, R7, UR6, R7 ;  /* 0x0000000607097c24 */ /* 0x000fcc000f8e0207 */
[----:B------:R-:W2:Y:S01]  /*00b0*/  LDC.64 R4, c[0x0][0x388] ;  /* 0x0000e200ff047b82 */ /* 0x000ea20000000a00 */
[----:B0-----:R-:W-:-:S06]  /*00c0*/  IMAD.WIDE R2, R9, 0x4, R2 ;  /* 0x0000000409027825 */ /* 0x001fcc00078e0202 */
[----:B-1----:R-:W3:Y:S01]  /*00d0*/  LDG.E R3, desc[UR4][R2.64] ;  /* 0x0000000402037981 */ /* 0x002ee2000c1e1900 */
[----:B--2---:R-:W-:-:S05]  /*00e0*/  IMAD.WIDE R4, R7, 0x4, R4 ;  /* 0x0000000407047825 */ /* 0x004fca00078e0204 */
[----:B------:R-:W2:Y:S01]  /*00f0*/  LDG.E R0, desc[UR4][R4.64] ;  /* 0x0000000404007981 */ /* 0x000ea2000c1e1900 */
[----:B------:R-:W-:Y:S01]  /*0100*/  BSSY.RECONVERGENT B0, `(.L_x_0) ;  /* 0x000000c000007945 */ /* 0x000fe20003800200 */
[----:B---3--:R-:W0:Y:S08]  /*0110*/  MUFU.RCP R6, R3 ;  /* 0x0000000300067308 */ /* 0x008e300000001000 */
[----:B--2---:R-:W1:Y:S01]  /*0120*/  FCHK P0, R0, R3 ;  /* 0x0000000300007302 */ /* 0x004e620000000000 */
[----:B0-----:R-:W-:-:S04]  /*0130*/  FFMA R7, -R3, R6, 1 ;  /* 0x3f80000003077423 */ /* 0x001fc80000000106 */
[----:B------:R-:W-:-:S04]  /*0140*/  FFMA R7, R6, R7, R6 ;  /* 0x0000000706077223 */ /* 0x000fc80000000006 */
[----:B------:R-:W-:-:S04]  /*0150*/  FFMA R6, R0, R7, RZ ;  /* 0x0000000700067223 */ /* 0x000fc800000000ff */
[----:B------:R-:W-:-:S04]  /*0160*/  FFMA R8, -R3, R6, R0 ;  /* 0x0000000603087223 */ /* 0x000fc80000000100 */
[----:B------:R-:W-:Y:S01]  /*0170*/  FFMA R7, R7, R8, R6 ;  /* 0x0000000807077223 */ /* 0x000fe20000000006 */
[----:B-1----:R-:W-:Y:S06]  /*0180*/  @!P0 BRA `(.L_x_1) ;  /* 0x00000000000c8947 */ /* 0x002fec0003800000 */
[----:B------:R-:W-:-:S07]  /*0190*/  MOV R2, 0x1b0 ;  /* 0x000001b000027802 */ /* 0x000fce0000000f00 */
[----:B------:R-:W-:Y:S05]  /*01a0*/  CALL.REL.NOINC `($__internal_0_$__cuda_sm3x_div_rn_noftz_f32_slowpath) ;  /* 0x0000000000107944 */ /* 0x000fea0003c00000 */
[----:B------:R-:W-:-:S07]  /*01b0*/  IMAD.MOV.U32 R7, RZ, RZ, R0 ;  /* 0x000000ffff077224 */ /* 0x000fce00078e0000 */
.L_x_1:
[----:B------:R-:W-:Y:S05]  /*01c0*/  BSYNC.RECONVERGENT B0 ;  /* 0x0000000000007941 */ /* 0x000fea0003800200 */
.L_x_0:
[----:B------:R-:W-:Y:S01]  /*01d0*/  STG.E desc[UR4][R4.64], R7 ;  /* 0x0000000704007986 */ /* 0x000fe2000c101904 */
[----:B------:R-:W-:Y:S05]  /*01e0*/  EXIT ;  /* 0x000000000000794d */ /* 0x000fea0003800000 */
        .weak           $__internal_0_$__cuda_sm3x_div_rn_noftz_f32_slowpath
        .type           $__internal_0_$__cuda_sm3x_div_rn_noftz_f32_slowpath,@function
        .size           $__internal_0_$__cuda_sm3x_div_rn_noftz_f32_slowpath,(.L_x_49 - $__internal_0_$__cuda_sm3x_div_rn_noftz_f32_slowpath)
$__internal_0_$__cuda_sm3x_div_rn_noftz_f32_slowpath:
[--C-:B------:R-:W-:Y:S01]  /*01f0*/  SHF.R.U32.HI R7, RZ, 0x17, R3.reuse ;  /* 0x00000017ff077819 */ /* 0x100fe20000011603 */
[----:B------:R-:W-:Y:S01]  /*0200*/  BSSY.RECONVERGENT B1, `(.L_x_2) ;  /* 0x0000064000017945 */ /* 0x000fe20003800200 */
[--C-:B------:R-:W-:Y:S01]  /*0210*/  SHF.R.U32.HI R6, RZ, 0x17, R0.reuse ;  /* 0x00000017ff067819 */ /* 0x100fe20000011600 */
[----:B------:R-:W-:Y:S01]  /*0220*/  IMAD.MOV.U32 R8, RZ, RZ, R0 ;  /* 0x000000ffff087224 */ /* 0x000fe200078e0000 */
[----:B------:R-:W-:Y:S01]  /*0230*/  LOP3.LUT R7, R7, 0xff, RZ, 0xc0, !PT ;  /* 0x000000ff07077812 */ /* 0x000fe200078ec0ff */
[----:B------:R-:W-:Y:S01]  /*0240*/  IMAD.MOV.U32 R9, RZ, RZ, R3 ;  /* 0x000000ffff097224 */ /* 0x000fe200078e0003 */
[----:B------:R-:W-:-:S03]  /*0250*/  LOP3.LUT R6, R6, 0xff, RZ, 0xc0, !PT ;  /* 0x000000ff06067812 */ /* 0x000fc600078ec0ff */
[----:B------:R-:W-:Y:S02]  /*0260*/  VIADD R12, R7, 0xffffffff ;  /* 0xffffffff070c7836 */ /* 0x000fe40000000000 */
[----:B------:R-:W-:-:S03]  /*0270*/  VIADD R11, R6, 0xffffffff ;  /* 0xffffffff060b7836 */ /* 0x000fc60000000000 */
[----:B------:R-:W-:-:S04]  /*0280*/  ISETP.GT.U32.AND P0, PT, R12, 0xfd, PT ;  /* 0x000000fd0c00780c */ /* 0x000fc80003f04070 */
[----:B------:R-:W-:-:S13]  /*0290*/  ISETP.GT.U32.OR P0, PT, R11, 0xfd, P0 ;  /* 0x000000fd0b00780c */ /* 0x000fda0000704470 */
[----:B------:R-:W-:Y:S01]  /*02a0*/  @!P0 IMAD.MOV.U32 R10, RZ, RZ, RZ ;  /* 0x000000ffff0a8224 */ /* 0x000fe200078e00ff */
[----:B------:R-:W-:Y:S06]  /*02b0*/  @!P0 BRA `(.L_x_3) ;  /* 0x00000000005c8947 */ /* 0x000fec0003800000 */
[----:B------:R-:W-:Y:S02]  /*02c0*/  FSETP.GTU.FTZ.AND P0, PT, |R0|, +INF , PT ;  /* 0x7f8000000000780b */ /* 0x000fe40003f1c200 */
[----:B------:R-:W-:-:S04]  /*02d0*/  FSETP.GTU.FTZ.AND P1, PT, |R3|, +INF , PT ;  /* 0x7f8000000300780b */ /* 0x000fc80003f3c200 */
[----:B------:R-:W-:-:S13]  /*02e0*/  PLOP3.LUT P0, PT, P0, P1, PT, 0xf8, 0x8f ;  /* 0x00000000008f781c */ /* 0x000fda0000703f70 */
[----:B------:R-:W-:Y:S05]  /*02f0*/  @P0 BRA `(.L_x_4) ;  /* 0x00000004004c0947 */ /* 0x000fea0003800000 */
[----:B------:R-:W-:-:S13]  /*0300*/  LOP3.LUT P0, RZ, R9, 0x7fffffff, R8, 0xc8, !PT ;  /* 0x7fffffff09ff7812 */ /* 0x000fda000780c808 */
[----:B------:R-:W-:Y:S05]  /*0310*/  @!P0 BRA `(.L_x_5) ;  /* 0x00000004003c8947 */ /* 0x000fea0003800000 */
[C---:B------:R-:W-:Y:S02]  /*0320*/  FSETP.NEU.FTZ.AND P2, PT, |R0|.reuse, +INF , PT ;  /* 0x7f8000000000780b */ /* 0x040fe40003f5d200 */
[----:B------:R-:W-:Y:S02]  /*0330*/  FSETP.NEU.FTZ.AND P1, PT, |R3|, +INF , PT ;  /* 0x7f8000000300780b */ /* 0x000fe40003f3d200 */
[----:B------:R-:W-:-:S11]  /*0340*/  FSETP.NEU.FTZ.AND P0, PT, |R0|, +INF , PT ;  /* 0x7f8000000000780b */ /* 0x000fd60003f1d200 */
[----:B------:R-:W-:Y:S05]  /*0350*/  @!P1 BRA !P2, `(.L_x_5) ;  /* 0x00000004002c9947 */ /* 0x000fea0005000000 */
[----:B------:R-:W-:-:S04]  /*0360*/  LOP3.LUT P2, RZ, R8, 0x7fffffff, RZ, 0xc0, !PT ;  /* 0x7fffffff08ff7812 */ /* 0x000fc8000784c0ff */
[----:B------:R-:W-:-:S13]  /*0370*/  PLOP3.LUT P1, PT, P1, P2, PT, 0x2f, 0xf2 ;  /* 0x0000000000f2781c */ /* 0x000fda0000f24577 */
[----:B------:R-:W-:Y:S05]  /*0380*/  @P1 BRA `(.L_x_6) ;  /* 0x0000000400181947 */ /* 0x000fea0003800000 */
[----:B------:R-:W-:-:S04]  /*0390*/  LOP3.LUT P1, RZ, R9, 0x7fffffff, RZ, 0xc0, !PT ;  /* 0x7fffffff09ff7812 */ /* 0x000fc8000782c0ff */
[----:B------:R-:W-:-:S13]  /*03a0*/  PLOP3.LUT P0, PT, P0, P1, PT, 0x2f, 0xf2 ;  /* 0x0000000000f2781c */ /* 0x000fda0000702577 */
[----:B------:R-:W-:Y:S05]  /*03b0*/  @P0 BRA `(.L_x_7) ;  /* 0x0000000400000947 */ /* 0x000fea0003800000 */
[----:B------:R-:W-:Y:S02]  /*03c0*/  ISETP.GE.AND P0, PT, R11, RZ, PT ;  /* 0x000000ff0b00720c */ /* 0x000fe40003f06270 */
[----:B------:R-:W-:-:S11]  /*03d0*/  ISETP.GE.AND P1, PT, R12, RZ, PT ;  /* 0x000000ff0c00720c */ /* 0x000fd60003f26270 */
[----:B------:R-:W-:Y:S02]  /*03e0*/  @P0 IMAD.MOV.U32 R10, RZ, RZ, RZ ;  /* 0x000000ffff0a0224 */ /* 0x000fe400078e00ff */
[----:B------:R-:W-:Y:S01]  /*03f0*/  @!P0 FFMA R8, R0, 1.84467440737095516160e+19, RZ ;  /* 0x5f80000000088823 */ /* 0x000fe200000000ff */
[----:B------:R-:W-:Y:S02]  /*0400*/  @!P0 IMAD.MOV.U32 R10, RZ, RZ, -0x40 ;  /* 0xffffffc0ff0a8424 */ /* 0x000fe400078e00ff */
[----:B------:R-:W-:Y:S02]  /*0410*/  @!P1 FFMA R9, R3, 1.84467440737095516160e+19, RZ ;  /* 0x5f80000003099823 */ /* 0x000fe400000000ff */
[----:B------:R-:W-:-:S07]  /*0420*/  @!P1 VIADD R10, R10, 0x40 ;  /* 0x000000400a0a9836 */ /* 0x000fce0000000000 */
.L_x_3:
[----:B------:R-:W-:Y:S01]  /*0430*/  LEA R0, R7, 0xc0800000, 0x17 ;  /* 0xc080000007007811 */ /* 0x000fe200078eb8ff */
[----:B------:R-:W-:Y:S01]  /*0440*/  VIADD R6, R6, 0xffffff81 ;  /* 0xffffff8106067836 */ /* 0x000fe20000000000 */
[----:B------:R-:W-:Y:S03]  /*0450*/  BSSY.RECONVERGENT B2, `(.L_x_8) ;  /* 0x0000035000027945 */ /* 0x000fe60003800200 */
[----:B------:R-:W-:Y:S01]  /*0460*/  IMAD.IADD R9, R9, 0x1, -R0 ;  /* 0x0000000109097824 */ /* 0x000fe200078e0a00 */
[C---:B------:R-:W-:Y:S01]  /*0470*/  IADD3 R7, PT, PT, R6.reuse, 0x7f, -R7 ;  /* 0x0000007f06077810 */ /* 0x040fe20007ffe807 */
[----:B------:R-:W-:Y:S02]  /*0480*/  IMAD R0, R6, -0x800000, R8 ;  /* 0xff80000006007824 */ /* 0x000fe400078e0208 */
[----:B------:R-:W0:Y:S01]  /*0490*/  MUFU.RCP R3, R9 ;  /* 0x0000000900037308 */ /* 0x000e220000001000 */
[----:B------:R-:W-:Y:S01]  /*04a0*/  FADD.FTZ R11, -R9, -RZ ;  /* 0x800000ff090b7221 */ /* 0x000fe20000010100 */
[----:B------:R-:W-:-:S03]  /*04b0*/  IMAD.IADD R7, R7, 0x1, R10 ;  /* 0x0000000107077824 */ /* 0x000fc600078e020a */
[----:B0-----:R-:W-:-:S04]  /*04c0*/  FFMA R12, R3, R11, 1 ;  /* 0x3f800000030c7423 */ /* 0x001fc8000000000b */
[----:B------:R-:W-:-:S04]  /*04d0*/  FFMA R12, R3, R12, R3 ;  /* 0x0000000c030c7223 */ /* 0x000fc80000000003 */
[----:B------:R-:W-:-:S04]  /*04e0*/  FFMA R3, R0, R12, RZ ;  /* 0x0000000c00037223 */ /* 0x000fc800000000ff */
[----:B------:R-:W-:-:S04]  /*04f0*/  FFMA R8, R11, R3, R0 ;  /* 0x000000030b087223 */ /* 0x000fc80000000000 */
[----:B------:R-:W-:-:S04]  /*0500*/  FFMA R13, R12, R8, R3 ;  /* 0x000000080c0d7223 */ /* 0x000fc80000000003 */
[----:B------:R-:W-:-:S04]  /*0510*/  FFMA R8, R11, R13, R0 ;  /* 0x0000000d0b087223 */ /* 0x000fc80000000000 */
[----:B------:R-:W-:-:S05]  /*0520*/  FFMA R0, R12, R8, R13 ;  /* 0x000000080c007223 */ /* 0x000fca000000000d */
[----:B------:R-:W-:-:S04]  /*0530*/  SHF.R.U32.HI R3, RZ, 0x17, R0 ;  /* 0x00000017ff037819 */ /* 0x000fc80000011600 */
[----:B------:R-:W-:-:S05]  /*0540*/  LOP3.LUT R3, R3, 0xff, RZ, 0xc0, !PT ;  /* 0x000000ff03037812 */ /* 0x000fca00078ec0ff */
[----:B------:R-:W-:-:S04]  /*0550*/  IMAD.IADD R9, R3, 0x1, R7 ;  /* 0x0000000103097824 */ /* 0x000fc800078e0207 */
[----:B------:R-:W-:-:S05]  /*0560*/  VIADD R3, R9, 0xffffffff ;  /* 0xffffffff09037836 */ /* 0x000fca0000000000 */
[----:B------:R-:W-:-:S13]  /*0570*/  ISETP.GE.U32.AND P0, PT, R3, 0xfe, PT ;  /* 0x000000fe0300780c */ /* 0x000fda0003f06070 */
[----:B------:R-:W-:Y:S05]  /*0580*/  @!P0 BRA `(.L_x_9) ;  /* 0x0000000000808947 */ /* 0x000fea0003800000 */
[----:B------:R-:W-:-:S13]  /*0590*/  ISETP.GT.AND P0, PT, R9, 0xfe, PT ;  /* 0x000000fe0900780c */ /* 0x000fda0003f04270 */
[----:B------:R-:W-:Y:S05]  /*05a0*/  @P0 BRA `(.L_x_10) ;  /* 0x00000000006c0947 */ /* 0x000fea0003800000 */
[----:B------:R-:W-:-:S13]  /*05b0*/  ISETP.GE.AND P0, PT, R9, 0x1, PT ;  /* 0x000000010900780c */ /* 0x000fda0003f06270 */
[----:B------:R-:W-:Y:S05]  /*05c0*/  @P0 BRA `(.L_x_11) ;  /* 0x0000000000740947 */ /* 0x000fea0003800000 */
[----:B------:R-:W-:Y:S02]  /*05d0*/  ISETP.GE.AND P0, PT, R9, -0x18, PT ;  /* 0xffffffe80900780c */ /* 0x000fe40003f06270 */
[----:B------:R-:W-:-:S11]  /*05e0*/  LOP3.LUT R0, R0, 0x80000000, RZ, 0xc0, !PT ;  /* 0x8000000000007812 */ /* 0x000fd600078ec0ff */
[----:B------:R-:W-:Y:S05]  /*05f0*/  @!P0 BRA `(.L_x_11) ;  /* 0x0000000000688947 */ /* 0x000fea0003800000 */
[CCC-:B------:R-:W-:Y:S01]  /*0600*/  FFMA.RZ R3, R12.reuse, R8.reuse, R13.reuse ;  /* 0x000000080c037223 */ /* 0x1c0fe2000000c00d */
[CCC-:B------:R-:W-:Y:S01]  /*0610*/  FFMA.RM R6, R12.reuse, R8.reuse, R13.reuse ;  /* 0x000000080c067223 */ /* 0x1c0fe2000000400d */
[C---:B------:R-:W-:Y:S02]  /*0620*/  ISETP.NE.AND P2, PT, R9.reuse, RZ, PT ;  /* 0x000000ff0900720c */ /* 0x040fe40003f45270 */
[----:B------:R-:W-:Y:S02]  /*0630*/  ISETP.NE.AND P1, PT, R9, RZ, PT ;  /* 0x000000ff0900720c */ /* 0x000fe40003f25270 */
[----:B------:R-:W-:Y:S01]  /*0640*/  LOP3.LUT R7, R3, 0x7fffff, RZ, 0xc0, !PT ;  /* 0x007fffff03077812 */ /* 0x000fe200078ec0ff */
[----:B------:R-:W-:Y:S01]  /*0650*/  FFMA.RP R3, R12, R8, R13 ;  /* 0x000000080c037223 */ /* 0x000fe2000000800d */
[----:B------:R-:W-:Y:S02]  /*0660*/  VIADD R8, R9, 0x20 ;  /* 0x0000002009087836 */ /* 0x000fe40000000000 */
[----:B------:R-:W-:Y:S01]  /*0670*/  LOP3.LUT R7, R7, 0x800000, RZ, 0xfc, !PT ;  /* 0x0080000007077812 */ /* 0x000fe200078efcff */
[----:B------:R-:W-:Y:S01]  /*0680*/  IMAD.MOV R9, RZ, RZ, -R9 ;  /* 0x000000ffff097224 */ /* 0x000fe200078e0a09 */
[----:B------:R-:W-:-:S02]  /*0690*/  FSETP.NEU.FTZ.AND P0, PT, R3, R6, PT ;  /* 0x000000060300720b */ /* 0x000fc40003f1d000 */
[----:B------:R-:W-:Y:S02]  /*06a0*/  SHF.L.U32 R8, R7, R8, RZ ;  /* 0x0000000807087219 */ /* 0x000fe400000006ff */
[----:B------:R-:W-:Y:S02]  /*06b0*/  SEL R6, R9, RZ, P2 ;  /* 0x000000ff09067207 */ /* 0x000fe40001000000 */
[----:B------:R-:W-:Y:S02]  /*06c0*/  ISETP.NE.AND P1, PT, R8, RZ, P1 ;  /* 0x000000ff0800720c */ /* 0x000fe40000f25270 */
[----:B------:R-:W-:Y:S02]  /*06d0*/  SHF.R.U32.HI R6, RZ, R6, R7 ;  /* 0x00000006ff067219 */ /* 0x000fe40000011607 */
[----:B------:R-:W-:Y:S02]  /*06e0*/  PLOP3.LUT P0, PT, P0, P1, PT, 0xf8, 0x8f ;  /* 0x00000000008f781c */ /* 0x000fe40000703f70 */
[----:B------:R-:W-:-:S02]  /*06f0*/  SHF.R.U32.HI R8, RZ, 0x1, R6 ;  /* 0x00000001ff087819 */ /* 0x000fc40000011606 */
[----:B------:R-:W-:-:S04]  /*0700*/  SEL R3, RZ, 0x1, !P0 ;  /* 0x00000001ff037807 */ /* 0x000fc80004000000 */
[----:B------:R-:W-:-:S04]  /*0710*/  LOP3.LUT R3, R3, 0x1, R8, 0xf8, !PT ;  /* 0x0000000103037812 */ /* 0x000fc800078ef808 */
[----:B------:R-:W-:-:S05]  /*0720*/  LOP3.LUT R3, R3, R6, RZ, 0xc0, !PT ;  /* 0x0000000603037212 */ /* 0x000fca00078ec0ff */
[----:B------:R-:W-:-:S05]  /*0730*/  IMAD.IADD R3, R8, 0x1, R3 ;  /* 0x0000000108037824 */ /* 0x000fca00078e0203 */
[----:B------:R-:W-:Y:S01]  /*0740*/  LOP3.LUT R0, R3, R0, RZ, 0xfc, !PT ;  /* 0x0000000003007212 */ /* 0x000fe200078efcff */
[----:B------:R-:W-:Y:S06]  /*0750*/  BRA `(.L_x_11) ;  /* 0x0000000000107947 */ /* 0x000fec0003800000 */
.L_x_10:
[----:B------:R-:W-:-:S04]  /*0760*/  LOP3.LUT R0, R0, 0x80000000, RZ, 0xc0, !PT ;  /* 0x8000000000007812 */ /* 0x000fc800078ec0ff */
[----:B------:R-:W-:Y:S01]  /*0770*/  LOP3.LUT R0, R0, 0x7f800000, RZ, 0xfc, !PT ;  /* 0x7f80000000007812 */ /* 0x000fe200078efcff */
[----:B------:R-:W-:Y:S06]  /*0780*/  BRA `(.L_x_11) ;  /* 0x0000000000047947 */ /* 0x000fec0003800000 */
.L_x_9:
[----:B------:R-:W-:-:S07]  /*0790*/  IMAD R0, R7, 0x800000, R0 ;  /* 0x0080000007007824 */ /* 0x000fce00078e0200 */
.L_x_11:
[----:B------:R-:W-:Y:S05]  /*07a0*/  BSYNC.RECONVERGENT B2 ;  /* 0x0000000000027941 */ /* 0x000fea0003800200 */
.L_x_8:
[----:B------:R-:W-:Y:S05]  /*07b0*/  BRA `(.L_x_12) ;  /* 0x0000000000207947 */ /* 0x000fea0003800000 */
.L_x_7:
[----:B------:R-:W-:-:S04]  /*07c0*/  LOP3.LUT R0, R9, 0x80000000, R8, 0x48, !PT ;  /* 0x8000000009007812 */ /* 0x000fc800078e4808 */
[----:B------:R-:W-:Y:S01]  /*07d0*/  LOP3.LUT R0, R0, 0x7f800000, RZ, 0xfc, !PT ;  /* 0x7f80000000007812 */ /* 0x000fe200078efcff */
[----:B------:R-:W-:Y:S06]  /*07e0*/  BRA `(.L_x_12) ;  /* 0x0000000000147947 */ /* 0x000fec0003800000 */
.L_x_6:
[----:B------:R-:W-:Y:S01]  /*07f0*/  LOP3.LUT R0, R9, 0x80000000, R8, 0x48, !PT ;  /* 0x8000000009007812 */ /* 0x000fe200078e4808 */
[----:B------:R-:W-:Y:S06]  /*0800*/  BRA `(.L_x_12) ;  /* 0x00000000000c7947 */ /* 0x000fec0003800000 */
.L_x_5:
[----:B------:R-:W0:Y:S01]  /*0810*/  MUFU.RSQ R0, -QNAN ;  /* 0xffc0000000007908 */ /* 0x000e220000001400 */
[----:B------:R-:W-:Y:S05]  /*0820*/  BRA `(.L_x_12) ;  /* 0x0000000000047947 */ /* 0x000fea0003800000 */
.L_x_4:
[----:B------:R-:W-:-:S07]  /*0830*/  FADD.FTZ R0, R0, R3 ;  /* 0x0000000300007221 */ /* 0x000fce0000010000 */
.L_x_12:
[----:B------:R-:W-:Y:S05]  /*0840*/  BSYNC.RECONVERGENT B1 ;  /* 0x0000000000017941 */ /* 0x000fea0003800200 */
.L_x_2:
[----:B------:R-:W-:-:S04]  /*0850*/  IMAD.MOV.U32 R3, RZ, RZ, 0x0 ;  /* 0x00000000ff037424 */ /* 0x000fc800078e00ff */
[----:B0-----:R-:W-:Y:S05]  /*0860*/  RET.REL.NODEC R2 `(_Z9cudaCoeffPfS_i) ;  /* 0xfffffff402e47950 */ /* 0x001fea0003c3ffff */
.L_x_13:
[----:B------:R-:W-:-:S00]  /*0870*/  BRA `(.L_x_13) ;  /* 0xfffffffc00fc7947 */ /* 0x000fc0000383ffff */
[----:B------:R-:W-:-:S00]  /*0880*/  NOP ;  /* 0x0000000000007918 */ /* 0x000fc00000000000 */
[----:B------:R-:W-:-:S00]  /*0890*/  NOP ;  /* 0x0000000000007918 */ /* 0x000fc00000000000 */
[----:B------:R-:W-:-:S00]  /*08a0*/  NOP ;  /* 0x0000000000007918 */ /* 0x000fc00000000000 */
[----:B------:R-:W-:-:S00]  /*08b0*/  NOP ;  /* 0x0000000000007918 */ /* 0x000fc00000000000 */
[----:B------:R-:W-:-:S00]  /*08c0*/  NOP ;  /* 0x0000000000007918 */ /* 0x000fc00000000000 */
[----:B------:R-:W-:-:S00]  /*08d0*/  NOP ;  /* 0x0000000000007918 */ /* 0x000fc00000000000 */
[----:B------:R-:W-:-:S00]  /*08e0*/  NOP ;  /* 0x0000000000007918 */ /* 0x000fc00000000000 */
[----:B------:R-:W-:-:S00]  /*08f0*/  NOP ;  /* 0x0000000000007918 */ /* 0x000fc00000000000 */
.L_x_49:


//--------------------- .text._Z11cudaBackSubPfS_ii --------------------------
	.section	.text._Z11cudaBackSubPfS_ii,"ax",@progbits
	.align	128
        .global         _Z11cudaBackSubPfS_ii
        .type           _Z11cudaBackSubPfS_ii,@function
        .size           _Z11cudaBackSubPfS_ii,(.L_x_50 - _Z11cudaBackSubPfS_ii)
        .other          _Z11cudaBackSubPfS_ii,@"STO_CUDA_ENTRY STV_DEFAULT"
_Z11cudaBackSubPfS_ii:
.text._Z11cudaBackSubPfS_ii:
[----:B------:R-:W-:Y:S01]  /*0000*/  LDC R1, c[0x0][0x37c] ;  /* 0x0000df00ff017b82 */ /* 0x000fe20000000800 */
[----:B------:R-:W0:Y:S07]  /*0010*/  S2R R3, SR_TID.X ;  /* 0x0000000000037919 */ /* 0x000e2e0000002100 */
[----:B------:R-:W0:Y:S08]  /*0020*/  S2UR UR4, SR_CTAID.X ;  /* 0x00000000000479c3 */ /* 0x000e300000002500 */
[----:B------:R-:W0:Y:S08]  /*0030*/  LDC R2, c[0x0][0x360] ;  /* 0x0000d800ff027b82 */ /* 0x000e300000000800 */
[----:B------:R-:W1:Y:S01]  /*0040*/  LDC R9, c[0x0][0x390] ;  /* 0x0000e400ff097b82 */ /* 0x000e620000000800 */
[----:B0-----:R-:W-:-:S05]  /*0050*/  IMAD R2, R2, UR4, R3 ;  /* 0x0000000402027c24 */ /* 0x001fca000f8e0203 */
[----:B-1----:R-:W-:-:S13]  /*0060*/  ISETP.GE.AND P0, PT, R2, R9, PT ;  /* 0x000000090200720c */ /* 0x002fda0003f06270 */
[----:B------:R-:W-:Y:S05]  /*0070*/  @P0 EXIT ;  /* 0x000000000000094d */ /* 0x000fea0003800000 */
[----:B------:R-:W0:Y:S01]  /*0080*/  LDC R0, c[0x0][0x394] ;  /* 0x0000e500ff007b82 */ /* 0x000e220000000800 */
[----:B------:R-:W1:Y:S07]  /*0090*/  LDCU.64 UR4, c[0x0][0x358] ;  /* 0x00006b00ff0477ac */ /* 0x000e6e0008000a00 */
[----:B------:R-:W2:Y:S08]  /*00a0*/  LDC.64 R6, c[0x0][0x380] ;  /* 0x0000e000ff067b82 */ /* 0x000eb00000000a00 */
[----:B------:R-:W3:Y:S01]  /*00b0*/  LDC.64 R4, c[0x0][0x388] ;  /* 0x0000e200ff047b82 */ /* 0x000ee20000000a00 */
[----:B0-----:R-:W-:-:S04]  /*00c0*/  IMAD R3, R9, R0, R9 ;  /* 0x0000000009037224 */ /* 0x001fc800078e0209 */
[----:B--2---:R-:W-:-:S05]  /*00d0*/  IMAD.WIDE R6, R3, 0x4, R6 ;  /* 0x0000000403067825 */ /* 0x004fca00078e0206 */
[----:B-1----:R-:W2:Y:S01]  /*00e0*/  LDG.E R3, desc[UR4][R6.64] ;  /* 0x0000000406037981 */ /* 0x002ea2000c1e1900 */
[----:B---3--:R-:W-:-:S05]  /*00f0*/  IMAD.WIDE R4, R9, 0x4, R4 ;  /* 0x0000000409047825 */ /* 0x008fca00078e0204 */
[----:B------:R-:W3:Y:S01]  /*0100*/  LDG.E R0, desc[UR4][R4.64] ;  /* 0x0000000404007981 */ /* 0x000ee2000c1e1900 */
[----:B--2---:R-:W0:Y:S08]  /*0110*/  MUFU.RCP R8, R3 ;  /* 0x0000000300087308 */ /* 0x004e300000001000 */
[----:B---3--:R-:W1:Y:S01]  /*0120*/  FCHK P0, R0, R3 ;  /* 0x0000000300007302 */ /* 0x008e620000000000 */
[----:B0-----:R-:W-:-:S04]  /*0130*/  FFMA R9, -R3, R8, 1 ;  /* 0x3f80000003097423 */ /* 0x001fc80000000108 */
[----:B------:R-:W-:-:S04]  /*0140*/  FFMA R9, R8, R9, R8 ;  /* 0x0000000908097223 */ /* 0x000fc80000000008 */
[----:B------:R-:W-:-:S04]  /*0150*/  FFMA R8, R0, R9, RZ ;  /* 0x0000000900087223 */ /* 0x000fc800000000ff */
[----:B------:R-:W-:-:S04]  /*0160*/  FFMA R10, -R3, R8, R0 ;  /* 0x00000008030a7223 */ /* 0x000fc80000000100 */
[----:B------:R-:W-:Y:S01]  /*0170*/  FFMA R8, R9, R10, R8 ;  /* 0x0000000a09087223 */ /* 0x000fe20000000008 */
[----:B-1----:R-:W-:Y:S06]  /*0180*/  @!P0 BRA `(.L_x_14) ;  /* 0x00000000000c8947 */ /* 0x002fec0003800000 */
[----:B------:R-:W-:-:S07]  /*0190*/  MOV R4, 0x1b0 ;  /* 0x000001b000047802 */ /* 0x000fce0000000f00 */
[----:B------:R-:W-:Y:S05]  /*01a0*/  CALL.REL.NOINC `($__internal_1_$__cuda_sm3x_div_rn_noftz_f32_slowpath) ;  /* 0x0000000000307944 */ /* 0x000fea0003c00000 */
[----:B------:R-:W-:-:S07]  /*01b0*/  IMAD.MOV.U32 R8, RZ, RZ, R0 ;  /* 0x000000ffff087224 */ /* 0x000fce00078e0000 */
.L_x_14:
[----:B------:R-:W0:Y:S08]  /*01c0*/  LDC.64 R10, c[0x0][0x390] ;  /* 0x0000e400ff0a7b82 */ /* 0x000e300000000a00 */
[----:B------:R-:W1:Y:S08]  /*01d0*/  LDC.64 R4, c[0x0][0x388] ;  /* 0x0000e200ff047b82 */ /* 0x000e700000000a00 */
[----:B------:R-:W2:Y:S01]  /*01e0*/  LDC.64 R6, c[0x0][0x380] ;  /* 0x0000e000ff067b82 */ /* 0x000ea20000000a00 */
[----:B0-----:R-:W-:-:S02]  /*01f0*/  IMAD R3, R2, R11, R10 ;  /* 0x0000000b02037224 */ /* 0x001fc400078e020a */
[----:B-1----:R-:W-:-:S05]  /*0200*/  IMAD.WIDE R4, R2, 0x4, R4 ;  /* 0x0000000402047825 */ /* 0x002fca00078e0204 */
[----:B------:R-:W3:Y:S01]  /*0210*/  LDG.E R0, desc[UR4][R4.64] ;  /* 0x0000000404007981 */ /* 0x000ee2000c1e1900 */
[----:B--2---:R-:W-:-:S06]  /*0220*/  IMAD.WIDE R2, R3, 0x4, R6 ;  /* 0x0000000403027825 */ /* 0x004fcc00078e0206 */
[----:B------:R-:W3:Y:S02]  /*0230*/  LDG.E R3, desc[UR4][R2.64] ;  /* 0x0000000402037981 */ /* 0x000ee4000c1e1900 */
[----:B---3--:R-:W-:-:S05]  /*0240*/  FFMA R7, R3, -R8, R0 ;  /* 0x8000000803077223 */ /* 0x008fca0000000000 */
[----:B------:R-:W-:Y:S01]  /*0250*/  STG.E desc[UR4][R4.64], R7 ;  /* 0x0000000704007986 */ /* 0x000fe2000c101904 */
[----:B------:R-:W-:Y:S05]  /*0260*/  EXIT ;  /* 0x000000000000794d */ /* 0x000fea0003800000 */
        .weak           $__internal_1_$__cuda_sm3x_div_rn_noftz_f32_slowpath
        .type           $__internal_1_$__cuda_sm3x_div_rn_noftz_f32_slowpath,@function
        .size           $__internal_1_$__cuda_sm3x_div_rn_noftz_f32_slowpath,(.L_x_50 - $__internal_1_$__cuda_sm3x_div_rn_noftz_f32_slowpath)
$__internal_1_$__cuda_sm3x_div_rn_noftz_f32_slowpath:
[--C-:B------:R-:W-:Y:S01]  /*0270*/  SHF.R.U32.HI R6, RZ, 0x17, R3.reuse ;  /* 0x00000017ff067819 */ /* 0x100fe20000011603 */
[--C-:B------:R-:W-:Y:S01]  /*0280*/  IMAD.MOV.U32 R7, RZ, RZ, R0.reuse ;  /* 0x000000ffff077224 */ /* 0x100fe200078e0000 */
[----:B------:R-:W-:Y:S01]  /*0290*/  SHF.R.U32.HI R5, RZ, 0x17, R0 ;  /* 0x00000017ff057819 */ /* 0x000fe20000011600 */
[----:B------:R-:W-:Y:S01]  /*02a0*/  IMAD.MOV.U32 R8, RZ, RZ, R3 ;  /* 0x000000ffff087224 */ /* 0x000fe200078e0003 */
[----:B------:R-:W-:Y:S02]  /*02b0*/  LOP3.LUT R6, R6, 0xff, RZ, 0xc0, !PT ;  /* 0x000000ff06067812 */ /* 0x000fe400078ec0ff */
        /* <DEDUP_REMOVED lines=30> */
.L_x_15:
[----:B------:R-:W-:Y:S01]  /*04a0*/  LEA R3, R6, 0xc0800000, 0x17 ;  /* 0xc080000006037811 */ /* 0x000fe200078eb8ff */
[----:B------:R-:W-:-:S04]  /*04b0*/  VIADD R5, R5, 0xffffff81 ;  /* 0xffffff8105057836 */ /* 0x000fc80000000000 */
        /* <DEDUP_REMOVED lines=48> */
.L_x_21:
[----:B------:R-:W-:-:S04]  /*07c0*/  LOP3.LUT R0, R0, 0x80000000, RZ, 0xc0, !PT ;  /* 0x8000000000007812 */ /* 0x000fc800078ec0ff */
[----:B------:R-:W-:Y:S01]  /*07d0*/  LOP3.LUT R0, R0, 0x7f800000, RZ, 0xfc, !PT ;  /* 0x7f80000000007812 */ /* 0x000fe200078efcff */
[----:B------:R-:W-:Y:S06]  /*07e0*/  BRA `(.L_x_22) ;  /* 0x0000000000287947 */ /* 0x000fec0003800000 */
.L_x_20:
[----:B------:R-:W-:Y:S01]  /*07f0*/  IMAD R0, R6, 0x800000, R0 ;  /* 0x0080000006007824 */ /* 0x000fe200078e0200 */
[----:B------:R-:W-:Y:S06]  /*0800*/  BRA `(.L_x_22) ;  /* 0x0000000000207947 */ /* 0x000fec0003800000 */
.L_x_19:
[----:B------:R-:W-:-:S04]  /*0810*/  LOP3.LUT R0, R8, 0x80000000, R7, 0x48, !PT ;  /* 0x8000000008007812 */ /* 0x000fc800078e4807 */
[----:B------:R-:W-:Y:S01]  /*0820*/  LOP3.LUT R0, R0, 0x7f800000, RZ, 0xfc, !PT ;  /* 0x7f80000000007812 */ /* 0x000fe200078efcff */
[----:B------:R-:W-:Y:S06]  /*0830*/  BRA `(.L_x_22) ;  /* 0x0000000000147947 */ /* 0x000fec0003800000 */
.L_x_18:
[----:B------:R-:W-:Y:S01]  /*0840*/  LOP3.LUT R0, R8, 0x80000000, R7, 0x48, !PT ;  /* 0x8000000008007812 */ /* 0x000fe200078e4807 */
[----:B------:R-:W-:Y:S06]  /*0850*/  BRA `(.L_x_22) ;  /* 0x00000000000c7947 */ /* 0x000fec0003800000 */
.L_x_17:
[----:B------:R-:W0:Y:S01]  /*0860*/  MUFU.RSQ R0, -QNAN ;  /* 0xffc0000000007908 */ /* 0x000e220000001400 */
[----:B------:R-:W-:Y:S05]  /*0870*/  BRA `(.L_x_22) ;  /* 0x0000000000047947 */ /* 0x000fea0003800000 */
.L_x_16:
[----:B------:R-:W-:-:S07]  /*0880*/  FADD.FTZ R0, R0, R3 ;  /* 0x0000000300007221 */ /* 0x000fce0000010000 */
.L_x_22:
[----:B------:R-:W-:-:S04]  /*0890*/  IMAD.MOV.U32 R5, RZ, RZ, 0x0 ;  /* 0x00000000ff057424 */ /* 0x000fc800078e00ff */
[----:B0-----:R-:W-:Y:S05]  /*08a0*/  RET.REL.NODEC R4 `(_Z11cudaBackSubPfS_ii) ;  /* 0xfffffff404d47950 */ /* 0x001fea0003c3ffff */
.L_x_23:
        /* <DEDUP_REMOVED lines=13> */
.L_x_50:


//--------------------- .text._Z9cudaGaussPfS_S_ii --------------------------
	.section	.text._Z9cudaGaussPfS_S_ii,"ax",@progbits
	.align	128
        .global         _Z9cudaGaussPfS_S_ii
        .type           _Z9cudaGaussPfS_S_ii,@function
        .size           _Z9cudaGaussPfS_S_ii,(.L_x_54 - _Z9cudaGaussPfS_S_ii)
        .other          _Z9cudaGaussPfS_S_ii,@"STO_CUDA_ENTRY STV_DEFAULT"
_Z9cudaGaussPfS_S_ii:
.text._Z9cudaGaussPfS_S_ii:
[----:B------:R-:W-:Y:S01]  /*0000*/  LDC R1, c[0x0][0x37c] ;  /* 0x0000df00ff017b82 */ /* 0x000fe20000000800 */
[----:B------:R-:W0:Y:S07]  /*0010*/  S2R R0, SR_TID.X ;  /* 0x0000000000007919 */ /* 0x000e2e0000002100 */
[----:B------:R-:W0:Y:S01]  /*0020*/  S2UR UR4, SR_CTAID.X ;  /* 0x00000000000479c3 */ /* 0x000e220000002500 */
[----:B------:R-:W1:Y:S07]  /*0030*/  S2R R3, SR_TID.Y ;  /* 0x0000000000037919 */ /* 0x000e6e0000002200 */
[----:B------:R-:W0:Y:S08]  /*0040*/  LDC R9, c[0x0][0x360] ;  /* 0x0000d800ff097b82 */ /* 0x000e300000000800 */
[----:B------:R-:W1:Y:S08]  /*0050*/  S2UR UR5, SR_CTAID.Y ;  /* 0x00000000000579c3 */ /* 0x000e700000002600 */
[----:B------:R-:W1:Y:S08]  /*0060*/  LDC R2, c[0x0][0x364] ;  /* 0x0000d900ff027b82 */ /* 0x000e700000000800 */
[----:B------:R-:W2:Y:S01]  /*0070*/  LDC.64 R12, c[0x0][0x398] ;  /* 0x0000e600ff0c7b82 */ /* 0x000ea20000000a00 */
[----:B0-----:R-:W-:-:S02]  /*0080*/  IMAD R9, R9, UR4, R0 ;  /* 0x0000000409097c24 */ /* 0x001fc4000f8e0200 */
[----:B-1----:R-:W-:-:S03]  /*0090*/  IMAD R0, R2, UR5, R3 ;  /* 0x0000000502007c24 */ /* 0x002fc6000f8e0203 */
[CC--:B--2---:R-:W-:Y:S02]  /*00a0*/  ISETP.GE.AND P0, PT, R9.reuse, R13.reuse, PT ;  /* 0x0000000d0900720c */ /* 0x0c4fe40003f06270 */
[C---:B------:R-:W-:Y:S02]  /*00b0*/  ISETP.GT.AND P1, PT, R0.reuse, R13, PT ;  /* 0x0000000d0000720c */ /* 0x040fe40003f24270 */
[-C--:B------:R-:W-:Y:S02]  /*00c0*/  ISETP.GT.AND P0, PT, R9, R12.reuse, !P0 ;  /* 0x0000000c0900720c */ /* 0x080fe40004704270 */
[----:B------:R-:W-:-:S04]  /*00d0*/  ISETP.GE.AND P1, PT, R0, R12, !P1 ;  /* 0x0000000c0000720c */ /* 0x000fc80004f26270 */
[----:B------:R-:W-:-:S13]  /*00e0*/  PLOP3.LUT P0, PT, P0, P1, PT, 0x80, 0x8 ;  /* 0x000000000008781c */ /* 0x000fda0000703070 */
[----:B------:R-:W-:Y:S05]  /*00f0*/  @!P0 EXIT ;  /* 0x000000000000894d */ /* 0x000fea0003800000 */
[----:B------:R-:W-:Y:S01]  /*0100*/  ISETP.NE.AND P0, PT, R0, R13, PT ;  /* 0x0000000d0000720c */ /* 0x000fe20003f05270 */
[----:B------:R-:W0:-:S12]  /*0110*/  LDCU.64 UR4, c[0x0][0x358] ;  /* 0x00006b00ff0477ac */ /* 0x000e180008000a00 */
[----:B------:R-:W-:Y:S05]  /*0120*/  @P0 BRA `(.L_x_24) ;  /* 0x00000000002c0947 */ /* 0x000fea0003800000 */
[----:B------:R-:W1:Y:S08]  /*0130*/  LDC.64 R2, c[0x0][0x390] ;  /* 0x0000e400ff027b82 */ /* 0x000e700000000a00 */
[----:B------:R-:W2:Y:S01]  /*0140*/  LDC.64 R6, c[0x0][0x388] ;  /* 0x0000e200ff067b82 */ /* 0x000ea20000000a00 */
[----:B-1----:R-:W-:-:S06]  /*0150*/  IMAD.WIDE R2, R9, 0x4, R2 ;  /* 0x0000000409027825 */ /* 0x002fcc00078e0202 */
[----:B0-----:R-:W3:Y:S01]  /*0160*/  LDG.E R2, desc[UR4][R2.64] ;  /* 0x0000000402027981 */ /* 0x001ee2000c1e1900 */
[----:B--2---:R-:W-:-:S04]  /*0170*/  IMAD.WIDE R4, R12, 0x4, R6 ;  /* 0x000000040c047825 */ /* 0x004fc800078e0206 */
[----:B------:R-:W-:Y:S02]  /*0180*/  IMAD.WIDE R6, R9, 0x4, R6 ;  /* 0x0000000409067825 */ /* 0x000fe400078e0206 */
[----:B------:R-:W3:Y:S04]  /*0190*/  LDG.E R5, desc[UR4][R4.64] ;  /* 0x0000000404057981 */ /* 0x000ee8000c1e1900 */
[----:B------:R-:W3:Y:S02]  /*01a0*/  LDG.E R9, desc[UR4][R6.64] ;  /* 0x0000000406097981 */ /* 0x000ee4000c1e1900 */
[----:B---3--:R-:W-:-:S05]  /*01b0*/  FFMA R9, -R2, R5, R9 ;  /* 0x0000000502097223 */ /* 0x008fca0000000109 */
[----:B------:R-:W-:Y:S01]  /*01c0*/  STG.E desc[UR4][R6.64], R9 ;  /* 0x0000000906007986 */ /* 0x000fe2000c101904 */
[----:B------:R-:W-:Y:S05]  /*01d0*/  EXIT ;  /* 0x000000000000794d */ /* 0x000fea0003800000 */
.L_x_24:
[----:B------:R-:W1:Y:S01]  /*01e0*/  LDC.64 R2, c[0x0][0x390] ;  /* 0x0000e400ff027b82 */ /* 0x000e620000000a00 */
[--C-:B------:R-:W-:Y:S02]  /*01f0*/  IMAD R11, R13, R12, R0.reuse ;  /* 0x0000000c0d0b7224 */ /* 0x100fe400078e0200 */
[----:B------:R-:W-:-:S05]  /*0200*/  IMAD R13, R9, R13, R0 ;  /* 0x0000000d090d7224 */ /* 0x000fca00078e0200 */
        /* <DEDUP_REMOVED lines=10> */
.L_x_25:
        /* <DEDUP_REMOVED lines=13> */
.L_x_54:


//--------------------- .text._Z9cudaCalcMPfS_S_ii --------------------------
	.section	.text._Z9cudaCalcMPfS_S_ii,"ax",@progbits
	.align	128
        .global         _Z9cudaCalcMPfS_S_ii
        .type           _Z9cudaCalcMPfS_S_ii,@function
        .size           _Z9cudaCalcMPfS_S_ii,(.L_x_51 - _Z9cudaCalcMPfS_S_ii)
        .other          _Z9cudaCalcMPfS_S_ii,@"STO_CUDA_ENTRY STV_DEFAULT"
_Z9cudaCalcMPfS_S_ii:
.text._Z9cudaCalcMPfS_S_ii:
[----:B------:R-:W-:Y:S01]  /*0000*/  LDC R1, c[0x0][0x37c] ;  /* 0x0000df00ff017b82 */ /* 0x000fe20000000800 */
[----:B------:R-:W0:Y:S07]  /*0010*/  S2R R3, SR_TID.X ;  /* 0x0000000000037919 */ /* 0x000e2e0000002100 */
[----:B------:R-:W0:Y:S08]  /*0020*/  S2UR UR4, SR_CTAID.X ;  /* 0x00000000000479c3 */ /* 0x000e300000002500 */
[----:B------:R-:W0:Y:S08]  /*0030*/  LDC R2, c[0x0][0x360] ;  /* 0x0000d800ff027b82 */ /* 0x000e300000000800 */
[----:B------:R-:W1:Y:S01]  /*0040*/  LDC.64 R8, c[0x0][0x398] ;  /* 0x0000e600ff087b82 */ /* 0x000e620000000a00 */
[----:B0-----:R-:W-:-:S05]  /*0050*/  IMAD R2, R2, UR4, R3 ;  /* 0x0000000402027c24 */ /* 0x001fca000f8e0203 */
[----:B-1----:R-:W-:-:S04]  /*0060*/  ISETP.GE.AND P0, PT, R2, R9, PT ;  /* 0x000000090200720c */ /* 0x002fc80003f06270 */
[----:B------:R-:W-:-:S13]  /*0070*/  ISETP.LE.OR P0, PT, R2, R8, P0 ;  /* 0x000000080200720c */ /* 0x000fda0000703670 */
[----:B------:R-:W-:Y:S05]  /*0080*/  @P0 EXIT ;  /* 0x000000000000094d */ /* 0x000fea0003800000 */
[----:B------:R-:W0:Y:S01]  /*0090*/  LDC.64 R4, c[0x0][0x380] ;  /* 0x0000e000ff047b82 */ /* 0x000e220000000a00 */
[----:B------:R-:W1:Y:S01]  /*00a0*/  LDCU.64 UR4, c[0x0][0x358] ;  /* 0x00006b00ff0477ac */ /* 0x000e620008000a00 */
[--C-:B------:R-:W-:Y:S02]  /*00b0*/  IMAD R7, R9, R8, R8.reuse ;  /* 0x0000000809077224 */ /* 0x100fe400078e0208 */
[----:B------:R-:W-:Y:S02]  /*00c0*/  IMAD R3, R2, R9, R8 ;  /* 0x0000000902037224 */ /* 0x000fe400078e0208 */
[----:B0-----:R-:W-:-:S06]  /*00d0*/  IMAD.WIDE R6, R7, 0x4, R4 ;  /* 0x0000000407067825 */ /* 0x001fcc00078e0204 */
[----:B-1----:R-:W2:Y:S01]  /*00e0*/  LDG.E R7, desc[UR4][R6.64] ;  /* 0x0000000406077981 */ /* 0x002ea2000c1e1900 */
[----:B------:R-:W-:-:S05]  /*00f0*/  IMAD.WIDE R4, R3, 0x4, R4 ;  /* 0x0000000403047825 */ /* 0x000fca00078e0204 */
[----:B------:R-:W3:Y:S01]  /*0100*/  LDG.E R0, desc[UR4][R4.64] ;  /* 0x0000000404007981 */ /* 0x000ee2000c1e1900 */
[----:B------:R-:W-:Y:S01]  /*0110*/  BSSY.RECONVERGENT B0, `(.L_x_26) ;  /* 0x000000c000007945 */ /* 0x000fe20003800200 */
        /* <DEDUP_REMOVED lines=9> */
[----:B------:R-:W-:Y:S05]  /*01b0*/  CALL.REL.NOINC `($__internal_2_$__cuda_sm3x_div_rn_noftz_f32_slowpath) ;  /* 0x0000000000187944 */ /* 0x000fea0003c00000 */
[----:B------:R-:W-:-:S07]  /*01c0*/  IMAD.MOV.U32 R9, RZ, RZ, R0 ;  /* 0x000000ffff097224 */ /* 0x000fce00078e0000 */
.L_x_27:
[----:B------:R-:W-:Y:S05]  /*01d0*/  BSYNC.RECONVERGENT B0 ;  /* 0x0000000000007941 */ /* 0x000fea0003800200 */
.L_x_26:
[----:B------:R-:W0:Y:S02]  /*01e0*/  LDC.64 R4, c[0x0][0x390] ;  /* 0x0000e400ff047b82 */ /* 0x000e240000000a00 */
[----:B0-----:R-:W-:-:S05]  /*01f0*/  IMAD.WIDE R2, R2, 0x4, R4 ;  /* 0x0000000402027825 */ /* 0x001fca00078e0204 */
[----:B------:R-:W-:Y:S01]  /*0200*/  STG.E desc[UR4][R2.64], R9 ;  /* 0x0000000902007986 */ /* 0x000fe2000c101904 */
[----:B------:R-:W-:Y:S05]  /*0210*/  EXIT ;  /* 0x000000000000794d */ /* 0x000fea0003800000 */
        .weak           $__internal_2_$__cuda_sm3x_div_rn_noftz_f32_slowpath
        .type           $__internal_2_$__cuda_sm3x_div_rn_noftz_f32_slowpath,@function
        .size           $__internal_2_$__cuda_sm3x_div_rn_noftz_f32_slowpath,(.L_x_51 - $__internal_2_$__cuda_sm3x_div_rn_noftz_f32_slowpath)
$__internal_2_$__cuda_sm3x_div_rn_noftz_f32_slowpath:
[----:B------:R-:W-:Y:S01]  /*0220*/  SHF.R.U32.HI R5, RZ, 0x17, R7 ;  /* 0x00000017ff057819 */ /* 0x000fe20000011607 */
[----:B------:R-:W-:Y:S01]  /*0230*/  BSSY.RECONVERGENT B1, `(.L_x_28) ;  /* 0x0000064000017945 */ /* 0x000fe20003800200 */
[--C-:B------:R-:W-:Y:S01]  /*0240*/  SHF.R.U32.HI R3, RZ, 0x17, R0.reuse ;  /* 0x00000017ff037819 */ /* 0x100fe20000011600 */
        /* <DEDUP_REMOVED lines=9> */
[----:B------:R-:W-:Y:S01]  /*02e0*/  FSETP.GTU.FTZ.AND P0, PT, |R0|, +INF , PT ;  /* 0x7f8000000000780b */ /* 0x000fe20003f1c200 */
[----:B------:R-:W-:Y:S01]  /*02f0*/  IMAD.MOV.U32 R3, RZ, RZ, R7 ;  /* 0x000000ffff037224 */ /* 0x000fe200078e0007 */
        /* <DEDUP_REMOVED lines=22> */
.L_x_29:
        /* <DEDUP_REMOVED lines=51> */
.L_x_36:
[----:B------:R-:W-:-:S04]  /*0790*/  LOP3.LUT R0, R0, 0x80000000, RZ, 0xc0, !PT ;  /* 0x8000000000007812 */ /* 0x000fc800078ec0ff */
[----:B------:R-:W-:Y:S01]  /*07a0*/  LOP3.LUT R0, R0, 0x7f800000, RZ, 0xfc, !PT ;  /* 0x7f80000000007812 */ /* 0x000fe200078efcff */
[----:B------:R-:W-:Y:S06]  /*07b0*/  BRA `(.L_x_37) ;  /* 0x0000000000047947 */ /* 0x000fec0003800000 */
.L_x_35:
[----:B------:R-:W-:-:S07]  /*07c0*/  IMAD R0, R6, 0x800000, R0 ;  /* 0x0080000006007824 */ /* 0x000fce00078e0200 */
.L_x_37:
[----:B------:R-:W-:Y:S05]  /*07d0*/  BSYNC.RECONVERGENT B2 ;  /* 0x0000000000027941 */ /* 0x000fea0003800200 */
.L_x_34:
[----:B------:R-:W-:Y:S05]  /*07e0*/  BRA `(.L_x_38) ;  /* 0x0000000000207947 */ /* 0x000fea0003800000 */
.L_x_33:
[----:B------:R-:W-:-:S04]  /*07f0*/  LOP3.LUT R0, R7, 0x80000000, R8, 0x48, !PT ;  /* 0x8000000007007812 */ /* 0x000fc800078e4808 */
[----:B------:R-:W-:Y:S01]  /*0800*/  LOP3.LUT R0, R0, 0x7f800000, RZ, 0xfc, !PT ;  /* 0x7f80000000007812 */ /* 0x000fe200078efcff */
[----:B------:R-:W-:Y:S06]  /*0810*/  BRA `(.L_x_38) ;  /* 0x0000000000147947 */ /* 0x000fec0003800000 */
.L_x_32:
[----:B------:R-:W-:Y:S01]  /*0820*/  LOP3.LUT R0, R7, 0x80000000, R8, 0x48, !PT ;  /* 0x8000000007007812 */ /* 0x000fe200078e4808 */
[----:B------:R-:W-:Y:S06]  /*0830*/  BRA `(.L_x_38) ;  /* 0x00000000000c7947 */ /* 0x000fec0003800000 */
.L_x_31:
[----:B------:R-:W0:Y:S01]  /*0840*/  MUFU.RSQ R0, -QNAN ;  /* 0xffc0000000007908 */ /* 0x000e220000001400 */
[----:B------:R-:W-:Y:S05]  /*0850*/  BRA `(.L_x_38) ;  /* 0x0000000000047947 */ /* 0x000fea0003800000 */
.L_x_30:
[----:B------:R-:W-:-:S07]  /*0860*/  FADD.FTZ R0, R0, R3 ;  /* 0x0000000300007221 */ /* 0x000fce0000010000 */
.L_x_38:
[----:B------:R-:W-:Y:S05]  /*0870*/  BSYNC.RECONVERGENT B1 ;  /* 0x0000000000017941 */ /* 0x000fea0003800200 */
.L_x_28:
[----:B------:R-:W-:-:S04]  /*0880*/  IMAD.MOV.U32 R5, RZ, RZ, 0x0 ;  /* 0x00000000ff057424 */ /* 0x000fc800078e00ff */
[----:B0-----:R-:W-:Y:S05]  /*0890*/  RET.REL.NODEC R4 `(_Z9cudaCalcMPfS_S_ii) ;  /* 0xfffffff404d87950 */ /* 0x001fea0003c3ffff */
.L_x_39:
        /* <DEDUP_REMOVED lines=14> */
.L_x_51:


//--------------------- .text._Z8cudaSwapPfS_Piii --------------------------
	.section	.text._Z8cudaSwapPfS_Piii,"ax",@progbits
	.align	128
        .global         _Z8cudaSwapPfS_Piii
        .type           _Z8cudaSwapPfS_Piii,@function
        .size           _Z8cudaSwapPfS_Piii,(.L_x_56 - _Z8cudaSwapPfS_Piii)
        .other          _Z8cudaSwapPfS_Piii,@"STO_CUDA_ENTRY STV_DEFAULT"
_Z8cudaSwapPfS_Piii:
.text._Z8cudaSwapPfS_Piii:
[----:B------:R-:W-:Y:S01]  /*0000*/  LDC R1, c[0x0][0x37c] ;  /* 0x0000df00ff017b82 */ /* 0x000fe20000000800 */
[----:B------:R-:W0:Y:S07]  /*0010*/  S2R R5, SR_TID.X ;  /* 0x0000000000057919 */ /* 0x000e2e0000002100 */
[----:B------:R-:W0:Y:S08]  /*0020*/  S2UR UR4, SR_CTAID.X ;  /* 0x00000000000479c3 */ /* 0x000e300000002500 */
[----:B------:R-:W0:Y:S08]  /*0030*/  LDC R0, c[0x0][0x360] ;  /* 0x0000d800ff007b82 */ /* 0x000e300000000800 */
[----:B------:R-:W1:Y:S01]  /*0040*/  LDC.64 R2, c[0x0][0x398] ;  /* 0x0000e600ff027b82 */ /* 0x000e620000000a00 */
[----:B0-----:R-:W-:Y:S01]  /*0050*/  IMAD R0, R0, UR4, R5 ;  /* 0x0000000400007c24 */ /* 0x001fe2000f8e0205 */
[----:B------:R-:W0:Y:S04]  /*0060*/  LDCU.64 UR4, c[0x0][0x358] ;  /* 0x00006b00ff0477ac */ /* 0x000e280008000a00 */
[----:B-1----:R-:W-:-:S04]  /*0070*/  ISETP.GE.AND P0, PT, R0, R3, PT ;  /* 0x000000030000720c */ /* 0x002fc80003f06270 */
[----:B------:R-:W-:-:S13]  /*0080*/  ISETP.LT.OR P0, PT, R0, R2, P0 ;  /* 0x000000020000720c */ /* 0x000fda0000701670 */
[----:B0-----:R-:W-:Y:S05]  /*0090*/  @P0 BRA `(.L_x_40) ;  /* 0x00000000003c0947 */ /* 0x001fea0003800000 */
[----:B------:R-:W0:Y:S08]  /*00a0*/  LDC.64 R6, c[0x0][0x390] ;  /* 0x0000e400ff067b82 */ /* 0x000e300000000a00 */
[----:B------:R-:W1:Y:S01]  /*00b0*/  LDC.64 R10, c[0x0][0x380] ;  /* 0x0000e000ff0a7b82 */ /* 0x000e620000000a00 */
[----:B0-----:R-:W2:Y:S02]  /*00c0*/  LDG.E R4, desc[UR4][R6.64] ;  /* 0x0000000406047981 */ /* 0x001ea4000c1e1900 */
[----:B--2---:R-:W-:-:S04]  /*00d0*/  IMAD R9, R4, R3, R0 ;  /* 0x0000000304097224 */ /* 0x004fc800078e0200 */
[----:B-1----:R-:W-:-:S06]  /*00e0*/  IMAD.WIDE R8, R9, 0x4, R10 ;  /* 0x0000000409087825 */ /* 0x002fcc00078e020a */
[----:B------:R-:W2:Y:S01]  /*00f0*/  LDG.E R9, desc[UR4][R8.64] ;  /* 0x0000000408097981 */ /* 0x000ea2000c1e1900 */
[----:B------:R-:W-:-:S04]  /*0100*/  IMAD R5, R3, R2, R0 ;  /* 0x0000000203057224 */ /* 0x000fc800078e0200 */
[----:B------:R-:W-:-:S05]  /*0110*/  IMAD.WIDE R4, R5, 0x4, R10 ;  /* 0x0000000405047825 */ /* 0x000fca00078e020a */
[----:B------:R-:W3:Y:S04]  /*0120*/  LDG.E R13, desc[UR4][R4.64] ;  /* 0x00000004040d7981 */ /* 0x000ee8000c1e1900 */
[----:B--2---:R-:W-:Y:S04]  /*0130*/  STG.E desc[UR4][R4.64], R9 ;  /* 0x0000000904007986 */ /* 0x004fe8000c101904 */
[----:B------:R-:W2:Y:S02]  /*0140*/  LDG.E R2, desc[UR4][R6.64] ;  /* 0x0000000406027981 */ /* 0x000ea4000c1e1900 */
[----:B--2---:R-:W-:-:S04]  /*0150*/  IMAD R3, R2, R3, R0 ;  /* 0x0000000302037224 */ /* 0x004fc800078e0200 */
[----:B------:R-:W-:-:S05]  /*0160*/  IMAD.WIDE R2, R3, 0x4, R10 ;  /* 0x0000000403027825 */ /* 0x000fca00078e020a */
[----:B---3--:R-:W-:Y:S01]  /*0170*/  STG.E desc[UR4][R2.64], R13 ;  /* 0x0000000d02007986 */ /* 0x008fe2000c101904 */
[----:B------:R-:W-:Y:S05]  /*0180*/  EXIT ;  /* 0x000000000000794d */ /* 0x000fea0003800000 */
.L_x_40:
[----:B------:R-:W-:-:S13]  /*0190*/  ISETP.NE.AND P0, PT, R0, R3, PT ;  /* 0x000000030000720c */ /* 0x000fda0003f05270 */
[----:B------:R-:W-:Y:S05]  /*01a0*/  @P0 EXIT ;  /* 0x000000000000094d */ /* 0x000fea0003800000 */
[----:B------:R-:W0:Y:S08]  /*01b0*/  LDC.64 R8, c[0x0][0x390] ;  /* 0x0000e400ff087b82 */ /* 0x000e300000000a00 */
[----:B------:R-:W1:Y:S01]  /*01c0*/  LDC.64 R6, c[0x0][0x388] ;  /* 0x0000e200ff067b82 */ /* 0x000e620000000a00 */
[----:B0-----:R-:W1:Y:S02]  /*01d0*/  LDG.E R5, desc[UR4][R8.64] ;  /* 0x0000000408057981 */ /* 0x001e64000c1e1900 */
[----:B-1----:R-:W-:-:S06]  /*01e0*/  IMAD.WIDE R4, R5, 0x4, R6 ;  /* 0x0000000405047825 */ /* 0x002fcc00078e0206 */
[----:B------:R-:W2:Y:S01]  /*01f0*/  LDG.E R5, desc[UR4][R4.64] ;  /* 0x0000000404057981 */ /* 0x000ea2000c1e1900 */
[----:B------:R-:W-:-:S05]  /*0200*/  IMAD.WIDE R2, R2, 0x4, R6 ;  /* 0x0000000402027825 */ /* 0x000fca00078e0206 */
[----:B------:R-:W3:Y:S04]  /*0210*/  LDG.E R11, desc[UR4][R2.64] ;  /* 0x00000004020b7981 */ /* 0x000ee8000c1e1900 */
[----:B--2---:R-:W-:Y:S04]  /*0220*/  STG.E desc[UR4][R2.64], R5 ;  /* 0x0000000502007986 */ /* 0x004fe8000c101904 */
[----:B------:R-:W2:Y:S02]  /*0230*/  LDG.E R13, desc[UR4][R8.64] ;  /* 0x00000004080d7981 */ /* 0x000ea4000c1e1900 */
[----:B--2---:R-:W-:-:S05]  /*0240*/  IMAD.WIDE R6, R13, 0x4, R6 ;  /* 0x000000040d067825 */ /* 0x004fca00078e0206 */
[----:B---3--:R-:W-:Y:S01]  /*0250*/  STG.E desc[UR4][R6.64], R11 ;  /* 0x0000000b06007986 */ /* 0x008fe2000c101904 */
[----:B------:R-:W-:Y:S05]  /*0260*/  EXIT ;  /* 0x000000000000794d */ /* 0x000fea0003800000 */
.L_x_41:
        /* <DEDUP_REMOVED lines=9> */
.L_x_56:


//--------------------- .text._Z9cudaPivotPfPiii  --------------------------
	.section	.text._Z9cudaPivotPfPiii,"ax",@progbits
	.align	128
        .global         _Z9cudaPivotPfPiii
        .type           _Z9cudaPivotPfPiii,@function
        .size           _Z9cudaPivotPfPiii,(.L_x_57 - _Z9cudaPivotPfPiii)
        .other          _Z9cudaPivotPfPiii,@"STO_CUDA_ENTRY STV_DEFAULT"
_Z9cudaPivotPfPiii:
.text._Z9cudaPivotPfPiii:
[----:B------:R-:W-:Y:S08]  /*0000*/  LDC R1, c[0x0][0x37c] ;  /* 0x0000df00ff017b82 */ /* 0x000ff00000000800 */
[----:B------:R-:W0:Y:S01]  /*0010*/  LDC.64 R12, c[0x0][0x390] ;  /* 0x0000e400ff0c7b82 */ /* 0x000e220000000a00 */
[----:B------:R-:W1:Y:S07]  /*0020*/  LDCU.64 UR4, c[0x0][0x358] ;  /* 0x00006b00ff0477ac */ /* 0x000e6e0008000a00 */
[----:B------:R-:W2:Y:S01]  /*0030*/  LDC R5, c[0x0][0x390] ;  /* 0x0000e400ff057b82 */ /* 0x000ea20000000800 */
[----:B0-----:R-:W-:-:S05]  /*0040*/  VIADD R4, R12, 0x1 ;  /* 0x000000010c047836 */ /* 0x001fca0000000000 */
[----:B------:R-:W-:-:S13]  /*0050*/  ISETP.GE.AND P0, PT, R4, R13, PT ;  /* 0x0000000d0400720c */ /* 0x000fda0003f06270 */
[----:B-12---:R-:W-:Y:S05]  /*0060*/  @P0 BRA `(.L_x_42) ;  /* 0x0000000800f40947 */ /* 0x006fea0003800000 */
[----:B------:R-:W0:Y:S01]  /*0070*/  LDC.64 R14, c[0x0][0x380] ;  /* 0x0000e000ff0e7b82 */ /* 0x000e220000000a00 */
[----:B------:R-:W-:-:S04]  /*0080*/  IMAD R7, R12, R13, R12 ;  /* 0x0000000d0c077224 */ /* 0x000fc800078e020c */
[----:B0-----:R-:W-:-:S06]  /*0090*/  IMAD.WIDE R6, R7, 0x4, R14 ;  /* 0x0000000407067825 */ /* 0x001fcc00078e020e */
[----:B------:R-:W2:Y:S01]  /*00a0*/  LDG.E R6, desc[UR4][R6.64] ;  /* 0x0000000406067981 */ /* 0x000ea2000c1e1900 */
[----:B------:R-:W-:Y:S02]  /*00b0*/  IADD3 R0, PT, PT, -R12, -0x2, R13 ;  /* 0xfffffffe0c007810 */ /* 0x000fe40007ffe10d */
[----:B------:R-:W-:Y:S02]  /*00c0*/  LOP3.LUT R2, RZ, R12, RZ, 0x33, !PT ;  /* 0x0000000cff027212 */ /* 0x000fe400078e33ff */
[----:B------:R-:W-:-:S03]  /*00d0*/  ISETP.GE.U32.AND P0, PT, R0, 0xf, PT ;  /* 0x0000000f0000780c */ /* 0x000fc60003f06070 */
[----:B------:R-:W-:-:S05]  /*00e0*/  IMAD.IADD R2, R2, 0x1, R13 ;  /* 0x0000000102027824 */ /* 0x000fca00078e020d */
[----:B------:R-:W-:Y:S01]  /*00f0*/  LOP3.LUT R3, R2, 0xf, RZ, 0xc0, !PT ;  /* 0x0000000f02037812 */ /* 0x000fe200078ec0ff */
[----:B--2---:R-:W-:-:S04]  /*0100*/  FADD R9, |R6|, -RZ ;  /* 0x800000ff06097221 */ /* 0x004fc80000000200 */
[----:B------:R-:W-:Y:S05]  /*0110*/  @!P0 BRA `(.L_x_43) ;  /* 0x0000000400688947 */ /* 0x000fea0003800000 */
[----:B------:R-:W-:Y:S01]  /*0120*/  LOP3.LUT R0, R2, 0xfffffff0, RZ, 0xc0, !PT ;  /* 0xfffffff002007812 */ /* 0x000fe200078ec0ff */
[----:B------:R-:W-:Y:S02]  /*0130*/  IMAD R4, R4, R13, R12 ;  /* 0x0000000d04047224 */ /* 0x000fe400078e020c */
[----:B------:R-:W-:Y:S02]  /*0140*/  IMAD.MOV.U32 R6, RZ, RZ, R5 ;  /* 0x000000ffff067224 */ /* 0x000fe400078e0005 */
[----:B------:R-:W-:-:S07]  /*0150*/  IMAD.MOV R0, RZ, RZ, -R0 ;  /* 0x000000ffff007224 */ /* 0x000fce00078e0a00 */
.L_x_44:
[----:B------:R-:W-:-:S05]  /*0160*/  IMAD.WIDE R18, R4, 0x4, R14 ;  /* 0x0000000404127825 */ /* 0x000fca00078e020e */
[----:B------:R-:W2:Y:S01]  /*0170*/  LDG.E R29, desc[UR4][R18.64] ;  /* 0x00000004121d7981 */ /* 0x000ea2000c1e1900 */
[----:B------:R-:W-:-:S05]  /*0180*/  IMAD.WIDE R20, R13, 0x4, R18 ;  /* 0x000000040d147825 */ /* 0x000fca00078e0212 */
[----:B------:R-:W3:Y:S01]  /*0190*/  LDG.E R8, desc[UR4][R20.64] ;  /* 0x0000000414087981 */ /* 0x000ee2000c1e1900 */
[----:B------:R-:W-:-:S05]  /*01a0*/  IMAD.WIDE R22, R13, 0x4, R20 ;  /* 0x000000040d167825 */ /* 0x000fca00078e0214 */
[----:B------:R-:W4:Y:S01]  /*01b0*/  LDG.E R7, desc[UR4][R22.64] ;  /* 0x0000000416077981 */ /* 0x000f22000c1e1900 */
[----:B------:R-:W-:-:S05]  /*01c0*/  IMAD.WIDE R10, R13, 0x4, R22 ;  /* 0x000000040d0a7825 */ /* 0x000fca00078e0216 */
[----:B------:R0:W5:Y:S02]  /*01d0*/  LDG.E R28, desc[UR4][R10.64] ;  /* 0x000000040a1c7981 */ /* 0x000164000c1e1900 */
[----:B0-----:R-:W-:-:S05]  /*01e0*/  IMAD.WIDE R10, R13, 0x4, R10 ;  /* 0x000000040d0a7825 */ /* 0x001fca00078e020a */
[----:B------:R-:W5:Y:S01]  /*01f0*/  LDG.E R27, desc[UR4][R10.64] ;  /* 0x000000040a1b7981 */ /* 0x000f62000c1e1900 */
[----:B------:R-:W-:-:S05]  /*0200*/  IMAD.WIDE R16, R13, 0x4, R10 ;  /* 0x000000040d107825 */ /* 0x000fca00078e020a */
[----:B------:R0:W5:Y:S02]  /*0210*/  LDG.E R26, desc[UR4][R16.64] ;  /* 0x00000004101a7981 */ /* 0x000164000c1e1900 */
[----:B0-----:R-:W-:-:S05]  /*0220*/  IMAD.WIDE R16, R13, 0x4, R16 ;  /* 0x000000040d107825 */ /* 0x001fca00078e0210 */
[----:B------:R-:W5:Y:S01]  /*0230*/  LDG.E R25, desc[UR4][R16.64] ;  /* 0x0000000410197981 */ /* 0x000f62000c1e1900 */
[----:B------:R-:W-:-:S05]  /*0240*/  IMAD.WIDE R20, R13, 0x4, R16 ;  /* 0x000000040d147825 */ /* 0x000fca00078e0210 */
[----:B------:R0:W5:Y:S02]  /*0250*/  LDG.E R24, desc[UR4][R20.64] ;  /* 0x0000000414187981 */ /* 0x000164000c1e1900 */
[----:B0-----:R-:W-:-:S05]  /*0260*/  IMAD.WIDE R20, R13, 0x4, R20 ;  /* 0x000000040d147825 */ /* 0x001fca00078e0214 */
[----:B------:R0:W5:Y:S02]  /*0270*/  LDG.E R23, desc[UR4][R20.64] ;  /* 0x0000000414177981 */ /* 0x000164000c1e1900 */
[----:B0-----:R-:W-:-:S05]  /*0280*/  IMAD.WIDE R20, R13, 0x4, R20 ;  /* 0x000000040d147825 */ /* 0x001fca00078e0214 */
[----:B------:R-:W5:Y:S01]  /*0290*/  LDG.E R22, desc[UR4][R20.64] ;  /* 0x0000000414167981 */ /* 0x000f62000c1e1900 */
[----:B------:R-:W-:-:S05]  /*02a0*/  IMAD.WIDE R18, R13, 0x4, R20 ;  /* 0x000000040d127825 */ /* 0x000fca00078e0214 */
[----:B------:R0:W5:Y:S01]  /*02b0*/  LDG.E R11, desc[UR4][R18.64] ;  /* 0x00000004120b7981 */ /* 0x000162000c1e1900 */
[----:B------:R-:W-:-:S05]  /*02c0*/  IMAD.WIDE R16, R13, 0x4, R18 ;  /* 0x000000040d107825 */ /* 0x000fca00078e0212 */
[----:B------:R-:W5:Y:S01]  /*02d0*/  LDG.E R10, desc[UR4][R16.64] ;  /* 0x00000004100a7981 */ /* 0x000f62000c1e1900 */
[----:B0-----:R-:W-:-:S05]  /*02e0*/  IMAD.WIDE R18, R13, 0x4, R16 ;  /* 0x000000040d127825 */ /* 0x001fca00078e0210 */
[----:B------:R0:W5:Y:S01]  /*02f0*/  LDG.E R16, desc[UR4][R18.64] ;  /* 0x0000000412107981 */ /* 0x000162000c1e1900 */
[----:B------:R-:W-:Y:S01]  /*0300*/  IMAD.WIDE R20, R13, 0x4, R18 ;  /* 0x000000040d147825 */ /* 0x000fe200078e0212 */
[----:B--2---:R-:W-:-:S04]  /*0310*/  FSETP.GT.AND P2, PT, |R29|, R9, PT ;  /* 0x000000091d00720b */ /* 0x004fc80003f44200 */
[----:B------:R-:W-:Y:S02]  /*0320*/  FSEL R9, |R29|, R9, P2 ;  /* 0x000000091d097208 */ /* 0x000fe40001000200 */
[----:B------:R1:W2:Y:S02]  /*0330*/  LDG.E R29, desc[UR4][R20.64] ;  /* 0x00000004141d7981 */ /* 0x0002a4000c1e1900 */
[----:B---3--:R-:W-:-:S04]  /*0340*/  FSETP.GT.AND P3, PT, |R8|, R9, PT ;  /* 0x000000090800720b */ /* 0x008fc80003f64200 */
[----:B0-----:R-:W-:Y:S01]  /*0350*/  FSEL R18, |R8|, R9, P3 ;  /* 0x0000000908127208 */ /* 0x001fe20001800200 */
[----:B-1----:R-:W-:-:S05]  /*0360*/  IMAD.WIDE R20, R13, 0x4, R20 ;  /* 0x000000040d147825 */ /* 0x002fca00078e0214 */
[----:B------:R-:W3:Y:S01]  /*0370*/  LDG.E R17, desc[UR4][R20.64] ;  /* 0x0000000414117981 */ /* 0x000ee2000c1e1900 */
[----:B------:R-:W-:-:S06]  /*0380*/  IMAD.WIDE R8, R13, 0x4, R20 ;  /* 0x000000040d087825 */ /* 0x000fcc00078e0214 */
[----:B------:R-:W3:Y:S01]  /*0390*/  LDG.E R9, desc[UR4][R8.64] ;  /* 0x0000000408097981 */ /* 0x000ee2000c1e1900 */
[CC--:B----4-:R-:W-:Y:S01]  /*03a0*/  FSETP.GT.AND P1, PT, |R7|.reuse, R18.reuse, PT ;  /* 0x000000120700720b */ /* 0x0d0fe20003f24200 */
[C---:B------:R-:W-:Y:S02]  /*03b0*/  @P2 VIADD R5, R6.reuse, 0x1 ;  /* 0x0000000106052836 */ /* 0x040fe40000000000 */
[----:B------:R-:W-:Y:S01]  /*03c0*/  @P3 VIADD R5, R6, 0x2 ;  /* 0x0000000206053836 */ /* 0x000fe20000000000 */
[----:B------:R-:W-:Y:S01]  /*03d0*/  FSEL R7, |R7|, R18, P1 ;  /* 0x0000001207077208 */ /* 0x000fe20000800200 */
[----:B------:R-:W-:Y:S02]  /*03e0*/  VIADD R0, R0, 0x10 ;  /* 0x0000001000007836 */ /* 0x000fe40000000000 */
[----:B------:R-:W-:Y:S01]  /*03f0*/  IMAD R4, R13, 0x10, R4 ;  /* 0x000000100d047824 */ /* 0x000fe200078e0204 */
[----:B-----5:R-:W-:-:S04]  /*0400*/  FSETP.GT.AND P6, PT, |R28|, R7, PT ;  /* 0x000000071c00720b */ /* 0x020fc80003fc4200 */
[----:B------:R-:W-:Y:S01]  /*0410*/  FSEL R28, |R28|, R7, P6 ;  /* 0x000000071c1c7208 */ /* 0x000fe20003000200 */
[----:B------:R-:W-:-:S03]  /*0420*/  @P1 VIADD R5, R6, 0x3 ;  /* 0x0000000306051836 */ /* 0x000fc60000000000 */
[----:B------:R-:W-:-:S04]  /*0430*/  FSETP.GT.AND P5, PT, |R27|, R28, PT ;  /* 0x0000001c1b00720b */ /* 0x000fc80003fa4200 */
        /* <DEDUP_REMOVED lines=14> */
[----:B------:R-:W-:-:S05]  /*0520*/  FSETP.GT.AND P1, PT, |R22|, R23, PT ;  /* 0x000000171600720b */ /* 0x000fca0003f24200 */
[----:B------:R-:W-:Y:S01]  /*0530*/  @P3 VIADD R5, R6, 0x9 ;  /* 0x0000000906053836 */ /* 0x000fe20000000000 */
[----:B------:R-:W-:-:S04]  /*0540*/  FSEL R22, |R22|, R23, P1 ;  /* 0x0000001716167208 */ /* 0x000fc80000800200 */
        /* <DEDUP_REMOVED lines=8> */
[----:B------:R-:W-:-:S08]  /*05d0*/  @P5 VIADD R5, R6, 0xc ;  /* 0x0000000c06055836 */ /* 0x000fd00000000000 */
[----:B------:R-:W-:Y:S01]  /*05e0*/  @P0 VIADD R5, R6, 0xd ;  /* 0x0000000d06050836 */ /* 0x000fe20000000000 */
[----:B--2---:R-:W-:-:S04]  /*05f0*/  FSETP.GT.AND P2, PT, |R29|, R16, PT ;  /* 0x000000101d00720b */ /* 0x004fc80003f44200 */
[----:B------:R-:W-:-:S09]  /*0600*/  FSEL R16, |R29|, R16, P2 ;  /* 0x000000101d107208 */ /* 0x000fd20001000200 */
[----:B------:R-:W-:Y:S01]  /*0610*/  @P2 VIADD R5, R6, 0xe ;  /* 0x0000000e06052836 */ /* 0x000fe20000000000 */
[----:B------:R-:W-:Y:S02]  /*0620*/  ISETP.NE.AND P2, PT, R0, RZ, PT ;  /* 0x000000ff0000720c */ /* 0x000fe40003f45270 */
[----:B---3--:R-:W-:-:S04]  /*0630*/  FSETP.GT.AND P1, PT, |R17|, R16, PT ;  /* 0x000000101100720b */ /* 0x008fc80003f24200 */
[----:B------:R-:W-:-:S04]  /*0640*/  FSEL R16, |R17|, R16, P1 ;  /* 0x0000001011107208 */ /* 0x000fc80000800200 */
[----:B------:R-:W-:-:S04]  /*0650*/  FSETP.GT.AND P0, PT, |R9|, R16, PT ;  /* 0x000000100900720b */ /* 0x000fc80003f04200 */
[----:B------:R-:W-:Y:S01]  /*0660*/  FSEL R9, |R9|, R16, P0 ;  /* 0x0000001009097208 */ /* 0x000fe20000000200 */
[C---:B------:R-:W-:Y:S02]  /*0670*/  @P1 VIADD R5, R6.reuse, 0xf ;  /* 0x0000000f06051836 */ /* 0x040fe40000000000 */
[----:B------:R-:W-:-:S05]  /*0680*/  VIADD R6, R6, 0x10 ;  /* 0x0000001006067836 */ /* 0x000fca0000000000 */
[----:B------:R-:W-:Y:S01]  /*0690*/  SEL R5, R6, R5, P0 ;  /* 0x0000000506057207 */ /* 0x000fe20000000000 */
[----:B------:R-:W-:Y:S06]  /*06a0*/  @P2 BRA `(.L_x_44) ;  /* 0xfffffff800ac2947 */ /* 0x000fec000383ffff */
[----:B------:R-:W-:-:S07]  /*06b0*/  VIADD R4, R6, 0x1 ;  /* 0x0000000106047836 */ /* 0x000fce0000000000 */
.L_x_43:
[----:B------:R-:W-:-:S13]  /*06c0*/  ISETP.NE.AND P0, PT, R3, RZ, PT ;  /* 0x000000ff0300720c */ /* 0x000fda0003f05270 */
[----:B------:R-:W-:Y:S05]  /*06d0*/  @!P0 BRA `(.L_x_42) ;  /* 0x0000000400588947 */ /* 0x000fea0003800000 */
[----:B------:R-:W-:Y:S02]  /*06e0*/  ISETP.GE.U32.AND P1, PT, R3, 0x8, PT ;  /* 0x000000080300780c */ /* 0x000fe40003f26070 */
[----:B------:R-:W-:-:S04]  /*06f0*/  LOP3.LUT R8, R2, 0x7, RZ, 0xc0, !PT ;  /* 0x0000000702087812 */ /* 0x000fc800078ec0ff */
[----:B------:R-:W-:-:S07]  /*0700*/  ISETP.NE.AND P0, PT, R8, RZ, PT ;  /* 0x000000ff0800720c */ /* 0x000fce0003f05270 */
[----:B------:R-:W-:Y:S06]  /*0710*/  @!P1 BRA `(.L_x_45) ;  /* 0x0000000000a89947 */ /* 0x000fec0003800000 */
[----:B------:R-:W-:-:S04]  /*0720*/  IMAD R11, R4, R13, R12 ;  /* 0x0000000d040b7224 */ /* 0x000fc800078e020c */
[----:B------:R-:W-:-:S05]  /*0730*/  IMAD.WIDE R10, R11, 0x4, R14 ;  /* 0x000000040b0a7825 */ /* 0x000fca00078e020e */
[----:B------:R0:W2:Y:S01]  /*0740*/  LDG.E R0, desc[UR4][R10.64] ;  /* 0x000000040a007981 */ /* 0x0000a2000c1e1900 */
[----:B------:R-:W-:-:S05]  /*0750*/  IMAD.WIDE R16, R13, 0x4, R10 ;  /* 0x000000040d107825 */ /* 0x000fca00078e020a */
[----:B------:R1:W3:Y:S01]  /*0760*/  LDG.E R3, desc[UR4][R16.64] ;  /* 0x0000000410037981 */ /* 0x0002e2000c1e1900 */
[----:B------:R-:W-:-:S05]  /*0770*/  IMAD.WIDE R18, R13, 0x4, R16 ;  /* 0x000000040d127825 */ /* 0x000fca00078e0210 */
[----:B------:R-:W4:Y:S01]  /*0780*/  LDG.E R6, desc[UR4][R18.64] ;  /* 0x0000000412067981 */ /* 0x000f22000c1e1900 */
[----:B------:R-:W-:-:S05]  /*0790*/  IMAD.WIDE R20, R13, 0x4, R18 ;  /* 0x000000040d147825 */ /* 0x000fca00078e0212 */
[----:B------:R-:W5:Y:S01]  /*07a0*/  LDG.E R7, desc[UR4][R20.64] ;  /* 0x0000000414077981 */ /* 0x000f62000c1e1900 */
[----:B------:R-:W-:-:S05]  /*07b0*/  IMAD.WIDE R22, R13, 0x4, R20 ;  /* 0x000000040d167825 */ /* 0x000fca00078e0214 */
[----:B------:R-:W5:Y:S01]  /*07c0*/  LDG.E R27, desc[UR4][R22.64] ;  /* 0x00000004161b7981 */ /* 0x000f62000c1e1900 */
[----:B------:R-:W-:-:S05]  /*07d0*/  IMAD.WIDE R24, R13, 0x4, R22 ;  /* 0x000000040d187825 */ /* 0x000fca00078e0216 */
[----:B------:R-:W5:Y:S01]  /*07e0*/  LDG.E R29, desc[UR4][R24.64] ;  /* 0x00000004181d7981 */ /* 0x000f62000c1e1900 */
[----:B0-----:R-:W-:-:S05]  /*07f0*/  IMAD.WIDE R10, R13, 0x4, R24 ;  /* 0x000000040d0a7825 */ /* 0x001fca00078e0218 */
[----:B------:R-:W5:Y:S01]  /*0800*/  LDG.E R26, desc[UR4][R10.64] ;  /* 0x000000040a1a7981 */ /* 0x000f62000c1e1900 */
[----:B-1----:R-:W-:-:S06]  /*0810*/  IMAD.WIDE R16, R13, 0x4, R10 ;  /* 0x000000040d107825 */ /* 0x002fcc00078e020a */
[----:B------:R-:W5:Y:S01]  /*0820*/  LDG.E R17, desc[UR4][R16.64] ;  /* 0x0000000410117981 */ /* 0x000f62000c1e1900 */
[----:B--2---:R-:W-:-:S04]  /*0830*/  FSETP.GT.AND P5, PT, |R0|, R9, PT ;  /* 0x000000090000720b */ /* 0x004fc80003fa4200 */
[----:B------:R-:W-:Y:S02]  /*0840*/  FSEL R0, |R0|, R9, P5 ;  /* 0x0000000900007208 */ /* 0x000fe40002800200 */
[----:B------:R-:W-:Y:S02]  /*0850*/  SEL R5, R4, R5, P5 ;  /* 0x0000000504057207 */ /* 0x000fe40002800000 */
[----:B---3--:R-:W-:-:S04]  /*0860*/  FSETP.GT.AND P6, PT, |R3|, R0, PT ;  /* 0x000000000300720b */ /* 0x008fc80003fc4200 */
[----:B------:R-:W-:-:S04]  /*0870*/  FSEL R3, |R3|, R0, P6 ;  /* 0x0000000003037208 */ /* 0x000fc80003000200 */
[----:B----4-:R-:W-:-:S04]  /*0880*/  FSETP.GT.AND P4, PT, |R6|, R3, PT ;  /* 0x000000030600720b */ /* 0x010fc80003f84200 */
[----:B------:R-:W-:Y:S01]  /*0890*/  FSEL R6, |R6|, R3, P4 ;  /* 0x0000000306067208 */ /* 0x000fe20002000200 */
[----:B------:R-:W-:-:S03]  /*08a0*/  @P6 VIADD R5, R4, 0x1 ;  /* 0x0000000104056836 */ /* 0x000fc60000000000 */
        /* <DEDUP_REMOVED lines=15> */
[C---:B------:R-:W-:Y:S02]  /*09a0*/  @P3 VIADD R5, R4.reuse, 0x7 ;  /* 0x0000000704053836 */ /* 0x040fe40000000000 */
[----:B------:R-:W-:-:S07]  /*09b0*/  VIADD R4, R4, 0x8 ;  /* 0x0000000804047836 */ /* 0x000fce0000000000 */
.L_x_45:
[----:B------:R-:W-:Y:S05]  /*09c0*/  @!P0 BRA `(.L_x_42) ;  /* 0x00000000009c8947 */ /* 0x000fea0003800000 */
[----:B------:R-:W-:Y:S02]  /*09d0*/  ISETP.GE.U32.AND P0, PT, R8, 0x4, PT ;  /* 0x000000040800780c */ /* 0x000fe40003f06070 */
[----:B------:R-:W-:-:S04]  /*09e0*/  LOP3.LUT R0, R2, 0x3, RZ, 0xc0, !PT ;  /* 0x0000000302007812 */ /* 0x000fc800078ec0ff */
[----:B------:R-:W-:-:S07]  /*09f0*/  ISETP.NE.AND P1, PT, R0, RZ, PT ;  /* 0x000000ff0000720c */ /* 0x000fce0003f25270 */
[----:B------:R-:W-:Y:S06]  /*0a00*/  @!P0 BRA `(.L_x_46) ;  /* 0x0000000000588947 */ /* 0x000fec0003800000 */
[----:B------:R-:W-:-:S04]  /*0a10*/  IMAD R3, R4, R13, R12 ;  /* 0x0000000d04037224 */ /* 0x000fc800078e020c */
[----:B------:R-:W-:-:S05]  /*0a20*/  IMAD.WIDE R2, R3, 0x4, R14 ;  /* 0x0000000403027825 */ /* 0x000fca00078e020e */
[----:B------:R-:W2:Y:S01]  /*0a30*/  LDG.E R8, desc[UR4][R2.64] ;  /* 0x0000000402087981 */ /* 0x000ea2000c1e1900 */
[----:B------:R-:W-:-:S05]  /*0a40*/  IMAD.WIDE R6, R13, 0x4, R2 ;  /* 0x000000040d067825 */ /* 0x000fca00078e0202 */
[----:B------:R-:W3:Y:S01]  /*0a50*/  LDG.E R19, desc[UR4][R6.64] ;  /* 0x0000000406137981 */ /* 0x000ee2000c1e1900 */
[----:B------:R-:W-:-:S05]  /*0a60*/  IMAD.WIDE R10, R13, 0x4, R6 ;  /* 0x000000040d0a7825 */ /* 0x000fca00078e0206 */
[----:B------:R-:W4:Y:S01]  /*0a70*/  LDG.E R21, desc[UR4][R10.64] ;  /* 0x000000040a157981 */ /* 0x000f22000c1e1900 */
[----:B------:R-:W-:-:S06]  /*0a80*/  IMAD.WIDE R16, R13, 0x4, R10 ;  /* 0x000000040d107825 */ /* 0x000fcc00078e020a */
        /* <DEDUP_REMOVED lines=11> */
[----:B------:R-:W-:-:S08]  /*0b40*/  @P3 VIADD R5, R4, 0x2 ;  /* 0x0000000204053836 */ /* 0x000fd00000000000 */
[C---:B------:R-:W-:Y:S02]  /*0b50*/  @P4 VIADD R5, R4.reuse, 0x3 ;  /* 0x0000000304054836 */ /* 0x040fe40000000000 */
[----:B------:R-:W-:-:S07]  /*0b60*/  VIADD R4, R4, 0x4 ;  /* 0x0000000404047836 */ /* 0x000fce0000000000 */
.L_x_46:
[----:B------:R-:W-:Y:S05]  /*0b70*/  @!P1 BRA `(.L_x_42) ;  /* 0x0000000000309947 */ /* 0x000fea0003800000 */
[----:B------:R-:W-:Y:S02]  /*0b80*/  IMAD R12, R4, R13, R12 ;  /* 0x0000000d040c7224 */ /* 0x000fe400078e020c */
[----:B------:R-:W-:-:S07]  /*0b90*/  IMAD.MOV R0, RZ, RZ, -R0 ;  /* 0x000000ffff007224 */ /* 0x000fce00078e0a00 */
.L_x_47:
[----:B------:R-:W-:-:S06]  /*0ba0*/  IMAD.WIDE R2, R12, 0x4, R14 ;  /* 0x000000040c027825 */ /* 0x000fcc00078e020e */
[----:B------:R-:W2:Y:S01]  /*0bb0*/  LDG.E R2, desc[UR4][R2.64] ;  /* 0x0000000402027981 */ /* 0x000ea2000c1e1900 */
[----:B------:R-:W-:Y:S02]  /*0bc0*/  VIADD R0, R0, 0x1 ;  /* 0x0000000100007836 */ /* 0x000fe40000000000 */
[----:B------:R-:W-:-:S03]  /*0bd0*/  IMAD.IADD R12, R12, 0x1, R13 ;  /* 0x000000010c0c7824 */ /* 0x000fc600078e020d */
[----:B------:R-:W-:Y:S02]  /*0be0*/  ISETP.NE.AND P1, PT, R0, RZ, PT ;  /* 0x000000ff0000720c */ /* 0x000fe40003f25270 */
[----:B--2---:R-:W-:-:S04]  /*0bf0*/  FSETP.GT.AND P0, PT, |R2|, R9, PT ;  /* 0x000000090200720b */ /* 0x004fc80003f04200 */
[C---:B------:R-:W-:Y:S01]  /*0c00*/  SEL R5, R4.reuse, R5, P0 ;  /* 0x0000000504057207 */ /* 0x040fe20000000000 */
[----:B------:R-:W-:Y:S01]  /*0c10*/  VIADD R4, R4, 0x1 ;  /* 0x0000000104047836 */ /* 0x000fe20000000000 */
[----:B------:R-:W-:-:S05]  /*0c20*/  FSEL R9, |R2|, R9, P0 ;  /* 0x0000000902097208 */ /* 0x000fca0000000200 */
[----:B------:R-:W-:Y:S05]  /*0c30*/  @P1 BRA `(.L_x_47) ;  /* 0xfffffffc00d81947 */ /* 0x000fea000383ffff */
.L_x_42:
[----:B------:R-:W0:Y:S02]  /*0c40*/  LDC.64 R2, c[0x0][0x388] ;  /* 0x0000e200ff027b82 */ /* 0x000e240000000a00 */
[----:B0-----:R-:W-:Y:S01]  /*0c50*/  STG.E desc[UR4][R2.64], R5 ;  /* 0x0000000502007986 */ /* 0x001fe2000c101904 */
[----:B------:R-:W-:Y:S05]  /*0c60*/  EXIT ;  /* 0x000000000000794d */ /* 0x000fea0003800000 */
.L_x_48:
        /* <DEDUP_REMOVED lines=9> */
.L_x_57:


//--------------------- .nv.shared.reserved.0     --------------------------
	.section	.nv.shared.reserved.0,"aw",@nobits
	.weak		__nv_reservedSMEM_offset_0_alias
	.size		__nv_reservedSMEM_offset_0_alias, 0, 64
	.other		__nv_reservedSMEM_offset_0_alias,@"STO_CUDA_RESERVED_SHARED STV_DEFAULT"
__nv_reservedSMEM_offset_0_alias:
	.zero		0
	.zero		64


//--------------------- .nv.constant0._Z9cudaCoeffPfS_i --------------------------
	.section	.nv.constant0._Z9cudaCoeffPfS_i,"a",@progbits
	.sectionflags	@""
	.align	4
.nv.constant0._Z9cudaCoeffPfS_i:
	.zero		916


//--------------------- .nv.constant0._Z11cudaBackSubPfS_ii --------------------------
	.section	.nv.constant0._Z11cudaBackSubPfS_ii,"a",@progbits
	.sectionflags	@""
	.align	4
.nv.constant0._Z11cudaBackSubPfS_ii:
	.zero		920


//--------------------- .nv.constant0._Z9cudaGaussPfS_S_ii --------------------------
	.section	.nv.constant0._Z9cudaGaussPfS_S_ii,"a",@progbits
	.sectionflags	@""
	.align	4
.nv.constant0._Z9cudaGaussPfS_S_ii:
	.zero		928


//--------------------- .nv.constant0._Z9cudaCalcMPfS_S_ii --------------------------
	.section	.nv.constant0._Z9cudaCalcMPfS_S_ii,"a",@progbits
	.sectionflags	@""
	.align	4
.nv.constant0._Z9cudaCalcMPfS_S_ii:
	.zero		928


//--------------------- .nv.constant0._Z8cudaSwapPfS_Piii --------------------------
	.section	.nv.constant0._Z8cudaSwapPfS_Piii,"a",@progbits
	.sectionflags	@""
	.align	4
.nv.constant0._Z8cudaSwapPfS_Piii:
	.zero		928


//--------------------- .nv.constant0._Z9cudaPivotPfPiii --------------------------
	.section	.nv.constant0._Z9cudaPivotPfPiii,"a",@progbits
	.sectionflags	@""
	.align	4
.nv.constant0._Z9cudaPivotPfPiii:
	.zero		920


//--------------------- SYMBOLS --------------------------

	.type		.nv.reservedSmem.offset0,@object
	.size		.nv.reservedSmem.offset0,0x4
